//
// Generated by NVIDIA NVVM Compiler
//
// Compiler Build ID: CL-36424714
// Cuda compilation tools, release 13.0, V13.0.88
// Based on NVVM 20.0.0
//

.version 9.0
.target sm_100
.address_size 64

	// .globl	_Z10grapes_GPUPfS_S_

.visible .entry _Z10grapes_GPUPfS_S_(
	.param .u64 .ptr .align 1 _Z10grapes_GPUPfS_S__param_0,
	.param .u64 .ptr .align 1 _Z10grapes_GPUPfS_S__param_1,
	.param .u64 .ptr .align 1 _Z10grapes_GPUPfS_S__param_2
)
{
	.reg .pred 	%p<2>;
	.reg .b32 	%r<18>;
	.reg .b32 	%f<57>;
	.reg .b64 	%rd<39>;

	ld.param.u64 	%rd14, [_Z10grapes_GPUPfS_S__param_0];
	ld.param.u64 	%rd15, [_Z10grapes_GPUPfS_S__param_1];
	ld.param.u64 	%rd16, [_Z10grapes_GPUPfS_S__param_2];
	cvta.to.global.u64 	%rd17, %rd14;
	cvta.to.global.u64 	%rd18, %rd15;
	cvta.to.global.u64 	%rd19, %rd16;
	mov.u32 	%r4, %ctaid.x;
	mov.u32 	%r5, %ntid.x;
	mov.u32 	%r6, %tid.x;
	mad.lo.s32 	%r7, %r4, %r5, %r6;
	mov.u32 	%r8, %ctaid.y;
	mov.u32 	%r9, %ntid.y;
	mov.u32 	%r10, %tid.y;
	mad.lo.s32 	%r11, %r8, %r9, %r10;
	mul.lo.s32 	%r12, %r7, 77440;
	mul.lo.s32 	%r13, %r11, 320;
	add.s32 	%r14, %r13, 640;
	add.s32 	%r15, %r12, 77440;
	add.s32 	%r16, %r12, 154880;
	mul.wide.s32 	%rd20, %r16, 4;
	add.s64 	%rd1, %rd18, %rd20;
	mul.wide.s32 	%rd38, %r14, 4;
	add.s64 	%rd3, %rd19, %rd20;
	mul.wide.s32 	%rd21, %r12, 4;
	add.s64 	%rd4, %rd19, %rd21;
	mul.wide.u32 	%rd37, %r13, 4;
	add.s64 	%rd6, %rd18, %rd21;
	mul.wide.s32 	%rd22, %r15, 4;
	add.s64 	%rd7, %rd19, %rd22;
	add.s64 	%rd8, %rd18, %rd22;
	add.s64 	%rd23, %rd22, %rd17;
	add.s64 	%rd9, %rd23, 1284;
	mov.b32 	%r17, 0;
$L__BB0_1:
	add.s64 	%rd24, %rd4, %rd37;
	ld.global.f32 	%f1, [%rd24+4];
	add.s64 	%rd25, %rd6, %rd37;
	ld.global.f32 	%f2, [%rd25+4];
	ld.global.f32 	%f3, [%rd24+1280];
	ld.global.f32 	%f4, [%rd25+37792000];
	mul.f32 	%f5, %f3, %f4;
	fma.rn.f32 	%f6, %f1, %f2, %f5;
	ld.global.f32 	%f7, [%rd24+1284];
	ld.global.f32 	%f8, [%rd25+75582724];
	fma.rn.f32 	%f9, %f7, %f8, %f6;
	ld.global.f32 	%f10, [%rd24+1288];
	ld.global.f32 	%f11, [%rd25+37792008];
	fma.rn.f32 	%f12, %f10, %f11, %f9;
	add.s64 	%rd26, %rd4, %rd38;
	ld.global.f32 	%f13, [%rd26+4];
	add.s64 	%rd27, %rd6, %rd38;
	ld.global.f32 	%f14, [%rd27+113372164];
	fma.rn.f32 	%f15, %f13, %f14, %f12;
	add.s64 	%rd28, %rd7, %rd37;
	ld.global.f32 	%f16, [%rd28];
	add.s64 	%rd29, %rd8, %rd37;
	ld.global.f32 	%f17, [%rd29+151162880];
	fma.rn.f32 	%f18, %f16, %f17, %f15;
	ld.global.f32 	%f19, [%rd28+4];
	ld.global.f32 	%f20, [%rd29+188953604];
	fma.rn.f32 	%f21, %f19, %f20, %f18;
	ld.global.f32 	%f22, [%rd28+8];
	ld.global.f32 	%f23, [%rd29+151162888];
	fma.rn.f32 	%f24, %f22, %f23, %f21;
	ld.global.f32 	%f25, [%rd28+1280];
	ld.global.f32 	%f26, [%rd29+226745600];
	fma.rn.f32 	%f27, %f25, %f26, %f24;
	ld.global.f32 	%f28, [%rd28+1284];
	add.f32 	%f29, %f28, %f27;
	ld.global.f32 	%f30, [%rd28+1288];
	ld.global.f32 	%f31, [%rd29+226745608];
	fma.rn.f32 	%f32, %f30, %f31, %f29;
	add.s64 	%rd30, %rd7, %rd38;
	ld.global.f32 	%f33, [%rd30];
	add.s64 	%rd31, %rd8, %rd38;
	ld.global.f32 	%f34, [%rd31+302325760];
	fma.rn.f32 	%f35, %f33, %f34, %f32;
	ld.global.f32 	%f36, [%rd30+4];
	ld.global.f32 	%f37, [%rd31+264535044];
	fma.rn.f32 	%f38, %f36, %f37, %f35;
	ld.global.f32 	%f39, [%rd30+8];
	ld.global.f32 	%f40, [%rd31+302325768];
	fma.rn.f32 	%f41, %f39, %f40, %f38;
	add.s64 	%rd32, %rd3, %rd37;
	ld.global.f32 	%f42, [%rd32+4];
	add.s64 	%rd33, %rd1, %rd37;
	ld.global.f32 	%f43, [%rd33+340116484];
	fma.rn.f32 	%f44, %f42, %f43, %f41;
	ld.global.f32 	%f45, [%rd32+1280];
	ld.global.f32 	%f46, [%rd33+415699200];
	fma.rn.f32 	%f47, %f45, %f46, %f44;
	ld.global.f32 	%f48, [%rd32+1284];
	ld.global.f32 	%f49, [%rd33+377908484];
	fma.rn.f32 	%f50, %f48, %f49, %f47;
	ld.global.f32 	%f51, [%rd32+1288];
	ld.global.f32 	%f52, [%rd33+415699208];
	fma.rn.f32 	%f53, %f51, %f52, %f50;
	add.s64 	%rd34, %rd3, %rd38;
	ld.global.f32 	%f54, [%rd34+4];
	add.s64 	%rd35, %rd1, %rd38;
	ld.global.f32 	%f55, [%rd35+453488644];
	fma.rn.f32 	%f56, %f54, %f55, %f53;
	add.s64 	%rd36, %rd9, %rd37;
	st.global.f32 	[%rd36], %f56;
	add.s32 	%r17, %r17, 1;
	add.s64 	%rd38, %rd38, 4;
	add.s64 	%rd37, %rd37, 4;
	setp.ne.s32 	%p1, %r17, 318;
	@%p1 bra 	$L__BB0_1;
	bar.sync 	0;
	ret;

}
	// .globl	_Z10jacobi_GPUPfS_
.visible .entry _Z10jacobi_GPUPfS_(
	.param .u64 .ptr .align 1 _Z10jacobi_GPUPfS__param_0,
	.param .u64 .ptr .align 1 _Z10jacobi_GPUPfS__param_1
)
{
	.reg .pred 	%p<2>;
	.reg .b32 	%r<18>;
	.reg .b32 	%f<29>;
	.reg .b64 	%rd<43>;

	ld.param.u64 	%rd16, [_Z10jacobi_GPUPfS__param_0];
	ld.param.u64 	%rd17, [_Z10jacobi_GPUPfS__param_1];
	cvta.to.global.u64 	%rd18, %rd16;
	cvta.to.global.u64 	%rd19, %rd17;
	mov.u32 	%r4, %ctaid.x;
	mov.u32 	%r5, %ntid.x;
	mov.u32 	%r6, %tid.x;
	mad.lo.s32 	%r7, %r4, %r5, %r6;
	mov.u32 	%r8, %ctaid.y;
	mov.u32 	%r9, %ntid.y;
	mov.u32 	%r10, %tid.y;
	mad.lo.s32 	%r11, %r8, %r9, %r10;
	mul.lo.s32 	%r12, %r7, 77440;
	cvt.s64.s32 	%rd20, %r12;
	mul.lo.s32 	%r13, %r11, 320;
	add.s32 	%r14, %r12, 77440;
	cvt.s64.s32 	%rd21, %r14;
	cvt.u64.u32 	%rd22, %r13;
	add.s64 	%rd23, %rd21, %rd22;
	add.s32 	%r15, %r13, 640;
	cvt.s64.s32 	%rd24, %r15;
	add.s64 	%rd25, %rd21, %rd24;
	add.s32 	%r16, %r12, 154880;
	cvt.s64.s32 	%rd26, %r16;
	shl.b64 	%rd27, %rd23, 2;
	add.s64 	%rd28, %rd27, %rd19;
	add.s64 	%rd42, %rd28, 1292;
	add.s64 	%rd29, %rd26, %rd22;
	shl.b64 	%rd30, %rd29, 2;
	add.s64 	%rd31, %rd30, %rd19;
	add.s64 	%rd41, %rd31, 1288;
	add.s64 	%rd32, %rd27, %rd18;
	add.s64 	%rd40, %rd32, 1288;
	add.s64 	%rd33, %rd20, %rd22;
	shl.b64 	%rd34, %rd33, 2;
	add.s64 	%rd35, %rd34, %rd19;
	add.s64 	%rd39, %rd35, 1288;
	shl.b64 	%rd36, %rd25, 2;
	add.s64 	%rd37, %rd36, %rd19;
	add.s64 	%rd38, %rd37, 8;
	mov.b32 	%r17, 0;
$L__BB1_1:
	ld.global.f32 	%f1, [%rd39+-4];
	ld.global.f32 	%f2, [%rd42+-1288];
	add.f32 	%f3, %f1, %f2;
	ld.global.f32 	%f4, [%rd42+-12];
	add.f32 	%f5, %f3, %f4;
	ld.global.f32 	%f6, [%rd42+-4];
	add.f32 	%f7, %f5, %f6;
	ld.global.f32 	%f8, [%rd38+-4];
	add.f32 	%f9, %f7, %f8;
	ld.global.f32 	%f10, [%rd41+-4];
	add.f32 	%f11, %f9, %f10;
	ld.global.f32 	%f12, [%rd42+-8];
	mul.f32 	%f13, %f12, 0f3E4CCCCD;
	fma.rn.f32 	%f14, %f11, 0f3E99999A, %f13;
	st.global.f32 	[%rd40+-4], %f14;
	ld.global.f32 	%f15, [%rd39];
	ld.global.f32 	%f16, [%rd42+-1284];
	add.f32 	%f17, %f15, %f16;
	ld.global.f32 	%f18, [%rd42+-8];
	add.f32 	%f19, %f17, %f18;
	ld.global.f32 	%f20, [%rd42];
	add.f32 	%f21, %f19, %f20;
	ld.global.f32 	%f22, [%rd38];
	add.f32 	%f23, %f21, %f22;
	ld.global.f32 	%f24, [%rd41];
	add.f32 	%f25, %f23, %f24;
	ld.global.f32 	%f26, [%rd42+-4];
	mul.f32 	%f27, %f26, 0f3E4CCCCD;
	fma.rn.f32 	%f28, %f25, 0f3E99999A, %f27;
	st.global.f32 	[%rd40], %f28;
	add.s32 	%r17, %r17, 2;
	add.s64 	%rd42, %rd42, 8;
	add.s64 	%rd41, %rd41, 8;
	add.s64 	%rd40, %rd40, 8;
	add.s64 	%rd39, %rd39, 8;
	add.s64 	%rd38, %rd38, 8;
	setp.ne.s32 	%p1, %r17, 318;
	@%p1 bra 	$L__BB1_1;
	bar.sync 	0;
	ret;

}
	// .globl	_Z7fd6_GPUPfS_
.visible .entry _Z7fd6_GPUPfS_(
	.param .u64 .ptr .align 1 _Z7fd6_GPUPfS__param_0,
	.param .u64 .ptr .align 1 _Z7fd6_GPUPfS__param_1
)
{
	.reg .pred 	%p<2>;
	.reg .b32 	%r<28>;
	.reg .b32 	%f<77>;
	.reg .b64 	%rd<79>;

	ld.param.u64 	%rd20, [_Z7fd6_GPUPfS__param_0];
	ld.param.u64 	%rd21, [_Z7fd6_GPUPfS__param_1];
	cvta.to.global.u64 	%rd22, %rd20;
	cvta.to.global.u64 	%rd78, %rd21;
	mov.u32 	%r4, %ctaid.x;
	mov.u32 	%r5, %ntid.x;
	mov.u32 	%r6, %tid.x;
	mad.lo.s32 	%r7, %r4, %r5, %r6;
	mov.u32 	%r8, %ctaid.y;
	mov.u32 	%r9, %ntid.y;
	mov.u32 	%r10, %tid.y;
	mad.lo.s32 	%r11, %r8, %r9, %r10;
	mul.lo.s32 	%r12, %r7, 77440;
	add.s32 	%r13, %r12, 154880;
	cvt.s64.s32 	%rd23, %r13;
	mul.lo.s32 	%r14, %r11, 320;
	add.s32 	%r15, %r12, 387200;
	cvt.s64.s32 	%rd24, %r15;
	add.s32 	%r16, %r14, 640;
	cvt.s64.s32 	%rd25, %r16;
	add.s64 	%rd26, %rd24, %rd25;
	add.s32 	%r17, %r14, 2560;
	cvt.s64.s32 	%rd27, %r17;
	add.s64 	%rd28, %rd24, %rd27;
	add.s32 	%r18, %r12, 619520;
	cvt.s64.s32 	%rd29, %r18;
	add.s32 	%r19, %r12, 232320;
	cvt.s64.s32 	%rd30, %r19;
	add.s32 	%r20, %r14, 960;
	cvt.s64.s32 	%rd31, %r20;
	add.s64 	%rd32, %rd24, %rd31;
	add.s32 	%r21, %r14, 2240;
	cvt.s64.s32 	%rd33, %r21;
	add.s64 	%rd34, %rd24, %rd33;
	add.s32 	%r22, %r12, 542080;
	cvt.s64.s32 	%rd35, %r22;
	add.s32 	%r23, %r12, 309760;
	cvt.s64.s32 	%rd36, %r23;
	add.s32 	%r24, %r14, 1280;
	cvt.s64.s32 	%rd37, %r24;
	add.s64 	%rd38, %rd24, %rd37;
	add.s32 	%r25, %r14, 1920;
	cvt.s64.s32 	%rd39, %r25;
	add.s64 	%rd40, %rd24, %rd39;
	add.s32 	%r26, %r12, 464640;
	cvt.s64.s32 	%rd41, %r26;
	shl.b64 	%rd42, %rd26, 2;
	or.b64  	%rd2, %rd42, 24;
	shl.b64 	%rd43, %rd28, 2;
	or.b64  	%rd3, %rd43, 24;
	shl.b64 	%rd44, %rd32, 2;
	or.b64  	%rd4, %rd44, 24;
	shl.b64 	%rd45, %rd34, 2;
	or.b64  	%rd5, %rd45, 24;
	shl.b64 	%rd46, %rd38, 2;
	or.b64  	%rd6, %rd46, 24;
	shl.b64 	%rd47, %rd40, 2;
	or.b64  	%rd7, %rd47, 24;
	cvt.u64.u32 	%rd48, %r14;
	add.s64 	%rd49, %rd24, %rd48;
	shl.b64 	%rd50, %rd49, 2;
	add.s64 	%rd8, %rd50, 6408;
	add.s64 	%rd51, %rd23, %rd48;
	shl.b64 	%rd52, %rd51, 2;
	add.s64 	%rd9, %rd52, 6424;
	add.s64 	%rd53, %rd29, %rd48;
	shl.b64 	%rd54, %rd53, 2;
	add.s64 	%rd10, %rd54, 6424;
	add.s64 	%rd55, %rd50, %rd22;
	add.s64 	%rd77, %rd55, 6424;
	add.s64 	%rd56, %rd30, %rd48;
	shl.b64 	%rd57, %rd56, 2;
	add.s64 	%rd12, %rd57, 6424;
	add.s64 	%rd58, %rd41, %rd48;
	shl.b64 	%rd59, %rd58, 2;
	add.s64 	%rd13, %rd59, 6420;
	add.s64 	%rd60, %rd35, %rd48;
	shl.b64 	%rd61, %rd60, 2;
	add.s64 	%rd14, %rd61, 6424;
	add.s64 	%rd62, %rd36, %rd48;
	shl.b64 	%rd63, %rd62, 2;
	add.s64 	%rd15, %rd63, 6420;
	mov.b32 	%r27, 0;
$L__BB2_1:
	add.s64 	%rd64, %rd78, %rd9;
	ld.global.f32 	%f1, [%rd64+-4];
	add.s64 	%rd65, %rd78, %rd2;
	ld.global.f32 	%f2, [%rd65+-4];
	add.f32 	%f3, %f1, %f2;
	add.s64 	%rd66, %rd78, %rd8;
	ld.global.f32 	%f4, [%rd66];
	add.f32 	%f5, %f3, %f4;
	ld.global.f32 	%f6, [%rd66+24];
	add.f32 	%f7, %f5, %f6;
	add.s64 	%rd67, %rd78, %rd3;
	ld.global.f32 	%f8, [%rd67+-4];
	add.f32 	%f9, %f7, %f8;
	add.s64 	%rd68, %rd78, %rd10;
	ld.global.f32 	%f10, [%rd68+-4];
	add.f32 	%f11, %f9, %f10;
	add.s64 	%rd69, %rd78, %rd12;
	ld.global.f32 	%f12, [%rd69+-4];
	add.s64 	%rd70, %rd78, %rd4;
	ld.global.f32 	%f13, [%rd70+-4];
	add.f32 	%f14, %f12, %f13;
	ld.global.f32 	%f15, [%rd66+4];
	add.f32 	%f16, %f14, %f15;
	ld.global.f32 	%f17, [%rd66+20];
	add.f32 	%f18, %f16, %f17;
	add.s64 	%rd71, %rd78, %rd5;
	ld.global.f32 	%f19, [%rd71+-4];
	add.f32 	%f20, %f18, %f19;
	add.s64 	%rd72, %rd78, %rd14;
	ld.global.f32 	%f21, [%rd72+-4];
	add.f32 	%f22, %f20, %f21;
	mul.f32 	%f23, %f22, 0f3ECCCCCD;
	fma.rn.f32 	%f24, %f11, 0f3F4CCCCD, %f23;
	add.s64 	%rd73, %rd78, %rd15;
	ld.global.f32 	%f25, [%rd73];
	add.s64 	%rd74, %rd78, %rd6;
	ld.global.f32 	%f26, [%rd74+-4];
	add.f32 	%f27, %f25, %f26;
	ld.global.f32 	%f28, [%rd66+8];
	add.f32 	%f29, %f27, %f28;
	ld.global.f32 	%f30, [%rd66+16];
	add.f32 	%f31, %f29, %f30;
	add.s64 	%rd75, %rd78, %rd7;
	ld.global.f32 	%f32, [%rd75+-4];
	add.f32 	%f33, %f31, %f32;
	add.s64 	%rd76, %rd78, %rd13;
	ld.global.f32 	%f34, [%rd76];
	add.f32 	%f35, %f33, %f34;
	fma.rn.f32 	%f36, %f35, 0f3E4CCCCD, %f24;
	ld.global.f32 	%f37, [%rd66+12];
	fma.rn.f32 	%f38, %f37, 0f3DCCCCCD, %f36;
	st.global.f32 	[%rd77+-4], %f38;
	ld.global.f32 	%f39, [%rd64];
	ld.global.f32 	%f40, [%rd65];
	add.f32 	%f41, %f39, %f40;
	ld.global.f32 	%f42, [%rd66+4];
	add.f32 	%f43, %f41, %f42;
	ld.global.f32 	%f44, [%rd66+28];
	add.f32 	%f45, %f43, %f44;
	ld.global.f32 	%f46, [%rd67];
	add.f32 	%f47, %f45, %f46;
	ld.global.f32 	%f48, [%rd68];
	add.f32 	%f49, %f47, %f48;
	ld.global.f32 	%f50, [%rd69];
	ld.global.f32 	%f51, [%rd70];
	add.f32 	%f52, %f50, %f51;
	ld.global.f32 	%f53, [%rd66+8];
	add.f32 	%f54, %f52, %f53;
	ld.global.f32 	%f55, [%rd66+24];
	add.f32 	%f56, %f54, %f55;
	ld.global.f32 	%f57, [%rd71];
	add.f32 	%f58, %f56, %f57;
	ld.global.f32 	%f59, [%rd72];
	add.f32 	%f60, %f58, %f59;
	mul.f32 	%f61, %f60, 0f3ECCCCCD;
	fma.rn.f32 	%f62, %f49, 0f3F4CCCCD, %f61;
	ld.global.f32 	%f63, [%rd73+4];
	ld.global.f32 	%f64, [%rd74];
	add.f32 	%f65, %f63, %f64;
	ld.global.f32 	%f66, [%rd66+12];
	add.f32 	%f67, %f65, %f66;
	ld.global.f32 	%f68, [%rd66+20];
	add.f32 	%f69, %f67, %f68;
	ld.global.f32 	%f70, [%rd75];
	add.f32 	%f71, %f69, %f70;
	ld.global.f32 	%f72, [%rd76+4];
	add.f32 	%f73, %f71, %f72;
	fma.rn.f32 	%f74, %f73, 0f3E4CCCCD, %f62;
	ld.global.f32 	%f75, [%rd66+16];
	fma.rn.f32 	%f76, %f75, 0f3DCCCCCD, %f74;
	st.global.f32 	[%rd77], %f76;
	add.s32 	%r27, %r27, 2;
	add.s64 	%rd78, %rd78, 8;
	add.s64 	%rd77, %rd77, 8;
	setp.ne.s32 	%p1, %r27, 310;
	@%p1 bra 	$L__BB2_1;
	bar.sync 	0;
	ret;

}
	// .globl	_Z9resid_GPUPfS_S_
.visible .entry _Z9resid_GPUPfS_S_(
	.param .u64 .ptr .align 1 _Z9resid_GPUPfS_S__param_0,
	.param .u64 .ptr .align 1 _Z9resid_GPUPfS_S__param_1,
	.param .u64 .ptr .align 1 _Z9resid_GPUPfS_S__param_2
)
{
	.reg .pred 	%p<2>;
	.reg .b32 	%r<18>;
	.reg .b32 	%f<119>;
	.reg .b64 	%rd<48>;

	ld.param.u64 	%rd16, [_Z9resid_GPUPfS_S__param_0];
	ld.param.u64 	%rd17, [_Z9resid_GPUPfS_S__param_1];
	ld.param.u64 	%rd18, [_Z9resid_GPUPfS_S__param_2];
	cvta.to.global.u64 	%rd19, %rd16;
	cvta.to.global.u64 	%rd47, %rd17;
	cvta.to.global.u64 	%rd20, %rd18;
	mov.u32 	%r4, %ctaid.x;
	mov.u32 	%r5, %ntid.x;
	mov.u32 	%r6, %tid.x;
	mad.lo.s32 	%r7, %r4, %r5, %r6;
	mov.u32 	%r8, %ctaid.y;
	mov.u32 	%r9, %ntid.y;
	mov.u32 	%r10, %tid.y;
	mad.lo.s32 	%r11, %r8, %r9, %r10;
	mul.lo.s32 	%r12, %r7, 77440;
	add.s32 	%r13, %r12, 77440;
	cvt.s64.s32 	%rd21, %r13;
	mul.lo.s32 	%r14, %r11, 320;
	cvt.s64.s32 	%rd22, %r12;
	cvt.u64.u32 	%rd23, %r14;
	add.s64 	%rd24, %rd21, %rd23;
	add.s32 	%r15, %r14, 640;
	cvt.s64.s32 	%rd25, %r15;
	add.s64 	%rd26, %rd21, %rd25;
	add.s32 	%r16, %r12, 154880;
	cvt.s64.s32 	%rd27, %r16;
	add.s64 	%rd28, %rd22, %rd23;
	add.s64 	%rd29, %rd25, %rd22;
	add.s64 	%rd30, %rd27, %rd23;
	add.s64 	%rd31, %rd27, %rd25;
	shl.b64 	%rd32, %rd26, 2;
	or.b64  	%rd2, %rd32, 12;
	shl.b64 	%rd33, %rd29, 2;
	or.b64  	%rd3, %rd33, 12;
	shl.b64 	%rd34, %rd31, 2;
	or.b64  	%rd4, %rd34, 12;
	shl.b64 	%rd35, %rd28, 2;
	add.s64 	%rd5, %rd35, 1292;
	shl.b64 	%rd36, %rd30, 2;
	add.s64 	%rd6, %rd36, 1292;
	shl.b64 	%rd7, %rd24, 2;
	add.s64 	%rd46, %rd19, 1288;
	add.s64 	%rd45, %rd20, 1288;
	mov.b32 	%r17, 0;
$L__BB3_1:
	add.s64 	%rd37, %rd45, %rd7;
	ld.global.f32 	%f1, [%rd37+-4];
	add.s64 	%rd38, %rd47, %rd7;
	ld.global.f32 	%f2, [%rd38+1284];
	mul.f32 	%f3, %f2, 0f3DCCCCCD;
	sub.f32 	%f4, %f1, %f3;
	add.s64 	%rd39, %rd47, %rd5;
	ld.global.f32 	%f5, [%rd39+-8];
	ld.global.f32 	%f6, [%rd38+4];
	add.f32 	%f7, %f5, %f6;
	ld.global.f32 	%f8, [%rd38+1280];
	add.f32 	%f9, %f7, %f8;
	ld.global.f32 	%f10, [%rd38+1288];
	add.f32 	%f11, %f9, %f10;
	add.s64 	%rd40, %rd47, %rd2;
	ld.global.f32 	%f12, [%rd40+-8];
	add.f32 	%f13, %f11, %f12;
	add.s64 	%rd41, %rd47, %rd6;
	ld.global.f32 	%f14, [%rd41+-8];
	add.f32 	%f15, %f13, %f14;
	mul.f32 	%f16, %f15, 0f3E4CCCCD;
	sub.f32 	%f17, %f4, %f16;
	ld.global.f32 	%f18, [%rd39+-1288];
	ld.global.f32 	%f19, [%rd39+-12];
	add.f32 	%f20, %f18, %f19;
	ld.global.f32 	%f21, [%rd39+-4];
	add.f32 	%f22, %f20, %f21;
	add.s64 	%rd42, %rd47, %rd3;
	ld.global.f32 	%f23, [%rd42+-8];
	add.f32 	%f24, %f22, %f23;
	ld.global.f32 	%f25, [%rd38];
	add.f32 	%f26, %f24, %f25;
	ld.global.f32 	%f27, [%rd38+8];
	add.f32 	%f28, %f26, %f27;
	ld.global.f32 	%f29, [%rd40+-12];
	add.f32 	%f30, %f28, %f29;
	ld.global.f32 	%f31, [%rd40+-4];
	add.f32 	%f32, %f30, %f31;
	ld.global.f32 	%f33, [%rd41+-1288];
	add.f32 	%f34, %f32, %f33;
	ld.global.f32 	%f35, [%rd41+-12];
	add.f32 	%f36, %f34, %f35;
	ld.global.f32 	%f37, [%rd41+-4];
	add.f32 	%f38, %f36, %f37;
	add.s64 	%rd43, %rd47, %rd4;
	ld.global.f32 	%f39, [%rd43+-8];
	add.f32 	%f40, %f38, %f39;
	mul.f32 	%f41, %f40, 0f3E99999A;
	sub.f32 	%f42, %f17, %f41;
	ld.global.f32 	%f43, [%rd39+-1292];
	ld.global.f32 	%f44, [%rd39+-1284];
	add.f32 	%f45, %f43, %f44;
	ld.global.f32 	%f46, [%rd42+-12];
	add.f32 	%f47, %f45, %f46;
	ld.global.f32 	%f48, [%rd42+-4];
	add.f32 	%f49, %f47, %f48;
	ld.global.f32 	%f50, [%rd41+-1292];
	add.f32 	%f51, %f49, %f50;
	ld.global.f32 	%f52, [%rd41+-1284];
	add.f32 	%f53, %f51, %f52;
	ld.global.f32 	%f54, [%rd43+-12];
	add.f32 	%f55, %f53, %f54;
	ld.global.f32 	%f56, [%rd43+-4];
	add.f32 	%f57, %f55, %f56;
	mul.f32 	%f58, %f57, 0f3ECCCCCD;
	sub.f32 	%f59, %f42, %f58;
	add.s64 	%rd44, %rd46, %rd7;
	st.global.f32 	[%rd44+-4], %f59;
	ld.global.f32 	%f60, [%rd37];
	ld.global.f32 	%f61, [%rd38+1288];
	mul.f32 	%f62, %f61, 0f3DCCCCCD;
	sub.f32 	%f63, %f60, %f62;
	ld.global.f32 	%f64, [%rd39+-4];
	ld.global.f32 	%f65, [%rd38+8];
	add.f32 	%f66, %f64, %f65;
	ld.global.f32 	%f67, [%rd38+1284];
	add.f32 	%f68, %f66, %f67;
	ld.global.f32 	%f69, [%rd38+1292];
	add.f32 	%f70, %f68, %f69;
	ld.global.f32 	%f71, [%rd40+-4];
	add.f32 	%f72, %f70, %f71;
	ld.global.f32 	%f73, [%rd41+-4];
	add.f32 	%f74, %f72, %f73;
	mul.f32 	%f75, %f74, 0f3E4CCCCD;
	sub.f32 	%f76, %f63, %f75;
	ld.global.f32 	%f77, [%rd39+-1284];
	ld.global.f32 	%f78, [%rd39+-8];
	add.f32 	%f79, %f77, %f78;
	ld.global.f32 	%f80, [%rd39];
	add.f32 	%f81, %f79, %f80;
	ld.global.f32 	%f82, [%rd42+-4];
	add.f32 	%f83, %f81, %f82;
	ld.global.f32 	%f84, [%rd38+4];
	add.f32 	%f85, %f83, %f84;
	ld.global.f32 	%f86, [%rd38+12];
	add.f32 	%f87, %f85, %f86;
	ld.global.f32 	%f88, [%rd40+-8];
	add.f32 	%f89, %f87, %f88;
	ld.global.f32 	%f90, [%rd40];
	add.f32 	%f91, %f89, %f90;
	ld.global.f32 	%f92, [%rd41+-1284];
	add.f32 	%f93, %f91, %f92;
	ld.global.f32 	%f94, [%rd41+-8];
	add.f32 	%f95, %f93, %f94;
	ld.global.f32 	%f96, [%rd41];
	add.f32 	%f97, %f95, %f96;
	ld.global.f32 	%f98, [%rd43+-4];
	add.f32 	%f99, %f97, %f98;
	mul.f32 	%f100, %f99, 0f3E99999A;
	sub.f32 	%f101, %f76, %f100;
	ld.global.f32 	%f102, [%rd39+-1288];
	ld.global.f32 	%f103, [%rd39+-1280];
	add.f32 	%f104, %f102, %f103;
	ld.global.f32 	%f105, [%rd42+-8];
	add.f32 	%f106, %f104, %f105;
	ld.global.f32 	%f107, [%rd42];
	add.f32 	%f108, %f106, %f107;
	ld.global.f32 	%f109, [%rd41+-1288];
	add.f32 	%f110, %f108, %f109;
	ld.global.f32 	%f111, [%rd41+-1280];
	add.f32 	%f112, %f110, %f111;
	ld.global.f32 	%f113, [%rd43+-8];
	add.f32 	%f114, %f112, %f113;
	ld.global.f32 	%f115, [%rd43];
	add.f32 	%f116, %f114, %f115;
	mul.f32 	%f117, %f116, 0f3ECCCCCD;
	sub.f32 	%f118, %f101, %f117;
	st.global.f32 	[%rd44], %f118;
	add.s32 	%r17, %r17, 2;
	add.s64 	%rd47, %rd47, 8;
	add.s64 	%rd46, %rd46, 8;
	add.s64 	%rd45, %rd45, 8;
	setp.ne.s32 	%p1, %r17, 318;
	@%p1 bra 	$L__BB3_1;
	bar.sync 	0;
	ret;

}
	// .globl	_Z10wave2d_GPUPfS_S_
.visible .entry _Z10wave2d_GPUPfS_S_(
	.param .u64 .ptr .align 1 _Z10wave2d_GPUPfS_S__param_0,
	.param .u64 .ptr .align 1 _Z10wave2d_GPUPfS_S__param_1,
	.param .u64 .ptr .align 1 _Z10wave2d_GPUPfS_S__param_2
)
{
	.reg .b32 	%r<12>;
	.reg .b32 	%f<14>;
	.reg .b64 	%rd<22>;

	ld.param.u64 	%rd1, [_Z10wave2d_GPUPfS_S__param_0];
	ld.param.u64 	%rd2, [_Z10wave2d_GPUPfS_S__param_1];
	ld.param.u64 	%rd3, [_Z10wave2d_GPUPfS_S__param_2];
	cvta.to.global.u64 	%rd4, %rd1;
	cvta.to.global.u64 	%rd5, %rd2;
	cvta.to.global.u64 	%rd6, %rd3;
	mov.u32 	%r1, %ctaid.x;
	mov.u32 	%r2, %ntid.x;
	mov.u32 	%r3, %tid.x;
	mad.lo.s32 	%r4, %r1, %r2, %r3;
	mov.u32 	%r5, %ctaid.y;
	mov.u32 	%r6, %ntid.y;
	mov.u32 	%r7, %tid.y;
	mul.lo.s32 	%r8, %r4, 320;
	add.s32 	%r9, %r8, 320;
	cvt.s64.s32 	%rd7, %r9;
	mad.lo.s32 	%r10, %r5, %r6, %r7;
	cvt.u64.u32 	%rd8, %r10;
	add.s64 	%rd9, %rd7, %rd8;
	shl.b64 	%rd10, %rd9, 2;
	add.s64 	%rd11, %rd6, %rd10;
	ld.global.f32 	%f1, [%rd11+16];
	add.f32 	%f2, %f1, %f1;
	add.s64 	%rd12, %rd5, %rd10;
	ld.global.f32 	%f3, [%rd12+16];
	sub.f32 	%f4, %f2, %f3;
	add.s32 	%r11, %r8, 640;
	cvt.s64.s32 	%rd13, %r11;
	add.s64 	%rd14, %rd13, %rd8;
	shl.b64 	%rd15, %rd14, 2;
	add.s64 	%rd16, %rd6, %rd15;
	ld.global.f32 	%f5, [%rd16+16];
	cvt.s64.s32 	%rd17, %r8;
	add.s64 	%rd18, %rd17, %rd8;
	shl.b64 	%rd19, %rd18, 2;
	add.s64 	%rd20, %rd6, %rd19;
	ld.global.f32 	%f6, [%rd20+16];
	add.f32 	%f7, %f5, %f6;
	ld.global.f32 	%f8, [%rd11+12];
	add.f32 	%f9, %f7, %f8;
	ld.global.f32 	%f10, [%rd11+20];
	add.f32 	%f11, %f9, %f10;
	fma.rn.f32 	%f12, %f1, 0fC0800000, %f11;
	fma.rn.f32 	%f13, %f12, 0f3E800000, %f4;
	add.s64 	%rd21, %rd4, %rd10;
	st.global.f32 	[%rd21+16], %f13;
	bar.sync 	0;
	ret;

}


// ===== COMPILED SASS (sm_100) =====

	.target	sm_100

	.elftype	@"ET_EXEC"


//--------------------- .note.nv.tkinfo           --------------------------
	.section	.note.nv.tkinfo,"",@"SHT_NOTE"
	.sectionflags	@"SHF_NOTE_NV_TKINFO"
	.tkinfo
        /*0018*/ 	.word	0x00000002
        /*0030*/ 	.string	""
        /*0030*/ 	.string	"ptxas"
        /*0030*/ 	.string	"Cuda compilation tools, release 13.0, V13.0.88"
        /*0030*/ 	.string	"Build cuda_13.0.r13.0/compiler.36424714_0"
        /*0030*/ 	.string	"-arch sm_100 -m 64 "



//--------------------- .note.nv.cuinfo           --------------------------
	.section	.note.nv.cuinfo,"",@"SHT_NOTE"
	.sectionflags	@"SHF_NOTE_NV_CUINFO"
        /*0018*/ 	.short	0x0002
        /*001a*/ 	.short	0x0064
        /*001c*/ 	.short	0x0082
	.zero		2


//--------------------- .nv.info                  --------------------------
	.section	.nv.info,"",@"SHT_CUDA_INFO"
	.align	4


	//----- nvinfo : EIATTR_REGCOUNT
	.align		4
        /*0000*/ 	.byte	0x04, 0x2f
        /*0002*/ 	.short	(.L_1 - .L_0)
	.align		4
.L_0:
        /*0004*/ 	.word	index@(_Z10grapes_GPUPfS_S_)
        /*0008*/ 	.word	0x00000020


	//----- nvinfo : EIATTR_FRAME_SIZE
	.align		4
.L_1:
        /*000c*/ 	.byte	0x04, 0x11
        /*000e*/ 	.short	(.L_3 - .L_2)
	.align		4
.L_2:
        /*0010*/ 	.word	index@(_Z10grapes_GPUPfS_S_)
        /*0014*/ 	.word	0x00000000


	//----- nvinfo : EIATTR_REGCOUNT
	.align		4
.L_3:
        /*0018*/ 	.byte	0x04, 0x2f
        /*001a*/ 	.short	(.L_5 - .L_4)
	.align		4
.L_4:
        /*001c*/ 	.word	index@(_Z10jacobi_GPUPfS_)
        /*0020*/ 	.word	0x0000001a


	//----- nvinfo : EIATTR_FRAME_SIZE
	.align		4
.L_5:
        /*0024*/ 	.byte	0x04, 0x11
        /*0026*/ 	.short	(.L_7 - .L_6)
	.align		4
.L_6:
        /*0028*/ 	.word	index@(_Z10jacobi_GPUPfS_)
        /*002c*/ 	.word	0x00000000


	//----- nvinfo : EIATTR_REGCOUNT
	.align		4
.L_7:
        /*0030*/ 	.byte	0x04, 0x2f
        /*0032*/ 	.short	(.L_9 - .L_8)
	.align		4
.L_8:
        /*0034*/ 	.word	index@(_Z7fd6_GPUPfS_)
        /*0038*/ 	.word	0x00000038


	//----- nvinfo : EIATTR_FRAME_SIZE
	.align		4
.L_9:
        /*003c*/ 	.byte	0x04, 0x11
        /*003e*/ 	.short	(.L_11 - .L_10)
	.align		4
.L_10:
        /*0040*/ 	.word	index@(_Z7fd6_GPUPfS_)
        /*0044*/ 	.word	0x00000000


	//----- nvinfo : EIATTR_REGCOUNT
	.align		4
.L_11:
        /*0048*/ 	.byte	0x04, 0x2f
        /*004a*/ 	.short	(.L_13 - .L_12)
	.align		4
.L_12:
        /*004c*/ 	.word	index@(_Z9resid_GPUPfS_S_)
        /*0050*/ 	.word	0x00000028


	//----- nvinfo : EIATTR_FRAME_SIZE
	.align		4
.L_13:
        /*0054*/ 	.byte	0x04, 0x11
        /*0056*/ 	.short	(.L_15 - .L_14)
	.align		4
.L_14:
        /*0058*/ 	.word	index@(_Z9resid_GPUPfS_S_)
        /*005c*/ 	.word	0x00000000


	//----- nvinfo : EIATTR_REGCOUNT
	.align		4
.L_15:
        /*0060*/ 	.byte	0x04, 0x2f
        /*0062*/ 	.short	(.L_17 - .L_16)
	.align		4
.L_16:
        /*0064*/ 	.word	index@(_Z10wave2d_GPUPfS_S_)
        /*0068*/ 	.word	0x00000011


	//----- nvinfo : EIATTR_FRAME_SIZE
	.align		4
.L_17:
        /*006c*/ 	.byte	0x04, 0x11
        /*006e*/ 	.short	(.L_19 - .L_18)
	.align		4
.L_18:
        /*0070*/ 	.word	index@(_Z10wave2d_GPUPfS_S_)
        /*0074*/ 	.word	0x00000000


	//----- nvinfo : EIATTR_MIN_STACK_SIZE
	.align		4
.L_19:
        /*0078*/ 	.byte	0x04, 0x12
        /*007a*/ 	.short	(.L_21 - .L_20)
	.align		4
.L_20:
        /*007c*/ 	.word	index@(_Z10wave2d_GPUPfS_S_)
        /*0080*/ 	.word	0x00000000


	//----- nvinfo : EIATTR_MIN_STACK_SIZE
	.align		4
.L_21:
        /*0084*/ 	.byte	0x04, 0x12
        /*0086*/ 	.short	(.L_23 - .L_22)
	.align		4
.L_22:
        /*0088*/ 	.word	index@(_Z9resid_GPUPfS_S_)
        /*008c*/ 	.word	0x00000000


	//----- nvinfo : EIATTR_MIN_STACK_SIZE
	.align		4
.L_23:
        /*0090*/ 	.byte	0x04, 0x12
        /*0092*/ 	.short	(.L_25 - .L_24)
	.align		4
.L_24:
        /*0094*/ 	.word	index@(_Z7fd6_GPUPfS_)
        /*0098*/ 	.word	0x00000000


	//----- nvinfo : EIATTR_MIN_STACK_SIZE
	.align		4
.L_25:
        /*009c*/ 	.byte	0x04, 0x12
        /*009e*/ 	.short	(.L_27 - .L_26)
	.align		4
.L_26:
        /*00a0*/ 	.word	index@(_Z10jacobi_GPUPfS_)
        /*00a4*/ 	.word	0x00000000


	//----- nvinfo : EIATTR_MIN_STACK_SIZE
	.align		4
.L_27:
        /*00a8*/ 	.byte	0x04, 0x12
        /*00aa*/ 	.short	(.L_29 - .L_28)
	.align		4
.L_28:
        /*00ac*/ 	.word	index@(_Z10grapes_GPUPfS_S_)
        /*00b0*/ 	.word	0x00000000
.L_29:


//--------------------- .nv.compat                --------------------------
	.section	.nv.compat,"",@"SHT_CUDA_COMPAT_INFO"
	.align	4
        /*0000*/ 	.byte	0x02, 0x09, 0x00, 0x00, 0x02, 0x02, 0x01, 0x00, 0x02, 0x05, 0x05, 0x00, 0x03, 0x07, 0x01, 0x01
        /*0010*/ 	.byte	0x02, 0x03, 0x00, 0x00, 0x02, 0x06, 0x01, 0x00, 0x04, 0x0b, 0x08, 0x00, 0x09, 0x00, 0x00, 0x00
        /*0020*/ 	.byte	0x00, 0x00, 0x00, 0x00


//--------------------- .nv.info._Z10wave2d_GPUPfS_S_ --------------------------
	.section	.nv.info._Z10wave2d_GPUPfS_S_,"",@"SHT_CUDA_INFO"
	.sectionflags	@""
	.align	4


	//----- nvinfo : EIATTR_CUDA_API_VERSION
	.align		4
        /*0000*/ 	.byte	0x04, 0x37
        /*0002*/ 	.short	(.L_31 - .L_30)
.L_30:
        /*0004*/ 	.word	0x00000082


	//----- nvinfo : EIATTR_KPARAM_INFO
	.align		4
.L_31:
        /*0008*/ 	.byte	0x04, 0x17
        /*000a*/ 	.short	(.L_33 - .L_32)
.L_32:
        /*000c*/ 	.word	0x00000000
        /*0010*/ 	.short	0x0002
        /*0012*/ 	.short	0x0010
        /*0014*/ 	.byte	0x00, 0xf5, 0x21, 0x00


	//----- nvinfo : EIATTR_KPARAM_INFO
	.align		4
.L_33:
        /*0018*/ 	.byte	0x04, 0x17
        /*001a*/ 	.short	(.L_35 - .L_34)
.L_34:
        /*001c*/ 	.word	0x00000000
        /*0020*/ 	.short	0x0001
        /*0022*/ 	.short	0x0008
        /*0024*/ 	.byte	0x00, 0xf5, 0x21, 0x00


	//----- nvinfo : EIATTR_KPARAM_INFO
	.align		4
.L_35:
        /*0028*/ 	.byte	0x04, 0x17
        /*002a*/ 	.short	(.L_37 - .L_36)
.L_36:
        /*002c*/ 	.word	0x00000000
        /*0030*/ 	.short	0x0000
        /*0032*/ 	.short	0x0000
        /*0034*/ 	.byte	0x00, 0xf5, 0x21, 0x00


	//----- nvinfo : EIATTR_SPARSE_MMA_MASK
	.align		4
.L_37:
        /*0038*/ 	.byte	0x03, 0x50
        /*003a*/ 	.short	0x0000


	//----- nvinfo : EIATTR_MAXREG_COUNT
	.align		4
        /*003c*/ 	.byte	0x03, 0x1b
        /*003e*/ 	.short	0x00ff


	//----- nvinfo : EIATTR_NUM_BARRIERS
	.align		4
        /*0040*/ 	.byte	0x02, 0x4c
        /*0042*/ 	.byte	0x01
	.zero		1


	//----- nvinfo : EIATTR_MERCURY_ISA_VERSION
	.align		4
        /*0044*/ 	.byte	0x03, 0x5f
        /*0046*/ 	.short	0x0101


	//----- nvinfo : EIATTR_VRC_CTA_INIT_COUNT
	.align		4
        /*0048*/ 	.byte	0x02, 0x4a
	.zero		1
	.zero		1


	//----- nvinfo : EIATTR_EXIT_INSTR_OFFSETS
	.align		4
        /*004c*/ 	.byte	0x04, 0x1c
        /*004e*/ 	.short	(.L_39 - .L_38)


	//   ....[0]....
.L_38:
        /*0050*/ 	.word	0x00000300


	//----- nvinfo : EIATTR_CBANK_PARAM_SIZE
	.align		4
.L_39:
        /*0054*/ 	.byte	0x03, 0x19
        /*0056*/ 	.short	0x0018


	//----- nvinfo : EIATTR_PARAM_CBANK
	.align		4
        /*0058*/ 	.byte	0x04, 0x0a
        /*005a*/ 	.short	(.L_41 - .L_40)
	.align		4
.L_40:
        /*005c*/ 	.word	index@(.nv.constant0._Z10wave2d_GPUPfS_S_)
        /*0060*/ 	.short	0x0380
        /*0062*/ 	.short	0x0018


	//----- nvinfo : EIATTR_SW_WAR
	.align		4
.L_41:
        /*0064*/ 	.byte	0x04, 0x36
        /*0066*/ 	.short	(.L_43 - .L_42)
.L_42:
        /*0068*/ 	.word	0x00000008
.L_43:


//--------------------- .nv.info._Z9resid_GPUPfS_S_ --------------------------
	.section	.nv.info._Z9resid_GPUPfS_S_,"",@"SHT_CUDA_INFO"
	.sectionflags	@""
	.align	4


	//----- nvinfo : EIATTR_CUDA_API_VERSION
	.align		4
        /*0000*/ 	.byte	0x04, 0x37
        /*0002*/ 	.short	(.L_45 - .L_44)
.L_44:
        /*0004*/ 	.word	0x00000082


	//----- nvinfo : EIATTR_KPARAM_INFO
	.align		4
.L_45:
        /*0008*/ 	.byte	0x04, 0x17
        /*000a*/ 	.short	(.L_47 - .L_46)
.L_46:
        /*000c*/ 	.word	0x00000000
        /*0010*/ 	.short	0x0002
        /*0012*/ 	.short	0x0010
        /*0014*/ 	.byte	0x00, 0xf5, 0x21, 0x00


	//----- nvinfo : EIATTR_KPARAM_INFO
	.align		4
.L_47:
        /*0018*/ 	.byte	0x04, 0x17
        /*001a*/ 	.short	(.L_49 - .L_48)
.L_48:
        /*001c*/ 	.word	0x00000000
        /*0020*/ 	.short	0x0001
        /*0022*/ 	.short	0x0008
        /*0024*/ 	.byte	0x00, 0xf5, 0x21, 0x00


	//----- nvinfo : EIATTR_KPARAM_INFO
	.align		4
.L_49:
        /*0028*/ 	.byte	0x04, 0x17
        /*002a*/ 	.short	(.L_51 - .L_50)
.L_50:
        /*002c*/ 	.word	0x00000000
        /*0030*/ 	.short	0x0000
        /*0032*/ 	.short	0x0000
        /*0034*/ 	.byte	0x00, 0xf5, 0x21, 0x00


	//----- nvinfo : EIATTR_SPARSE_MMA_MASK
	.align		4
.L_51:
        /*0038*/ 	.byte	0x03, 0x50
        /*003a*/ 	.short	0x0000


	//----- nvinfo : EIATTR_MAXREG_COUNT
	.align		4
        /*003c*/ 	.byte	0x03, 0x1b
        /*003e*/ 	.short	0x00ff


	//----- nvinfo : EIATTR_NUM_BARRIERS
	.align		4
        /*0040*/ 	.byte	0x02, 0x4c
        /*0042*/ 	.byte	0x01
	.zero		1


	//----- nvinfo : EIATTR_MERCURY_ISA_VERSION
	.align		4
        /*0044*/ 	.byte	0x03, 0x5f
        /*0046*/ 	.short	0x0101


	//----- nvinfo : EIATTR_VRC_CTA_INIT_COUNT
	.align		4
        /*0048*/ 	.byte	0x02, 0x4a
	.zero		1
	.zero		1


	//----- nvinfo : EIATTR_EXIT_INSTR_OFFSETS
	.align		4
        /*004c*/ 	.byte	0x04, 0x1c
        /*004e*/ 	.short	(.L_53 - .L_52)


	//   ....[0]....
.L_52:
        /*0050*/ 	.word	0x00000be0


	//----- nvinfo : EIATTR_CBANK_PARAM_SIZE
	.align		4
.L_53:
        /*0054*/ 	.byte	0x03, 0x19
        /*0056*/ 	.short	0x0018


	//----- nvinfo : EIATTR_PARAM_CBANK
	.align		4
        /*0058*/ 	.byte	0x04, 0x0a
        /*005a*/ 	.short	(.L_55 - .L_54)
	.align		4
.L_54:
        /*005c*/ 	.word	index@(.nv.constant0._Z9resid_GPUPfS_S_)
        /*0060*/ 	.short	0x0380
        /*0062*/ 	.short	0x0018


	//----- nvinfo : EIATTR_SW_WAR
	.align		4
.L_55:
        /*0064*/ 	.byte	0x04, 0x36
        /*0066*/ 	.short	(.L_57 - .L_56)
.L_56:
        /*0068*/ 	.word	0x00000008
.L_57:


//--------------------- .nv.info._Z7fd6_GPUPfS_   --------------------------
	.section	.nv.info._Z7fd6_GPUPfS_,"",@"SHT_CUDA_INFO"
	.sectionflags	@""
	.align	4


	//----- nvinfo : EIATTR_CUDA_API_VERSION
	.align		4
        /*0000*/ 	.byte	0x04, 0x37
        /*0002*/ 	.short	(.L_59 - .L_58)
.L_58:
        /*0004*/ 	.word	0x00000082


	//----- nvinfo : EIATTR_KPARAM_INFO
	.align		4
.L_59:
        /*0008*/ 	.byte	0x04, 0x17
        /*000a*/ 	.short	(.L_61 - .L_60)
.L_60:
        /*000c*/ 	.word	0x00000000
        /*0010*/ 	.short	0x0001
        /*0012*/ 	.short	0x0008
        /*0014*/ 	.byte	0x00, 0xf5, 0x21, 0x00


	//----- nvinfo : EIATTR_KPARAM_INFO
	.align		4
.L_61:
        /*0018*/ 	.byte	0x04, 0x17
        /*001a*/ 	.short	(.L_63 - .L_62)
.L_62:
        /*001c*/ 	.word	0x00000000
        /*0020*/ 	.short	0x0000
        /*0022*/ 	.short	0x0000
        /*0024*/ 	.byte	0x00, 0xf5, 0x21, 0x00


	//----- nvinfo : EIATTR_SPARSE_MMA_MASK
	.align		4
.L_63:
        /*0028*/ 	.byte	0x03, 0x50
        /*002a*/ 	.short	0x0000


	//----- nvinfo : EIATTR_MAXREG_COUNT
	.align		4
        /*002c*/ 	.byte	0x03, 0x1b
        /*002e*/ 	.short	0x00ff


	//----- nvinfo : EIATTR_NUM_BARRIERS
	.align		4
        /*0030*/ 	.byte	0x02, 0x4c
        /*0032*/ 	.byte	0x01
	.zero		1


	//----- nvinfo : EIATTR_MERCURY_ISA_VERSION
	.align		4
        /*0034*/ 	.byte	0x03, 0x5f
        /*0036*/ 	.short	0x0101


	//----- nvinfo : EIATTR_VRC_CTA_INIT_COUNT
	.align		4
        /*0038*/ 	.byte	0x02, 0x4a
	.zero		1
	.zero		1


	//----- nvinfo : EIATTR_EXIT_INSTR_OFFSETS
	.align		4
        /*003c*/ 	.byte	0x04, 0x1c
        /*003e*/ 	.short	(.L_65 - .L_64)


	//   ....[0]....
.L_64:
        /*0040*/ 	.word	0x00000cc0


	//----- nvinfo : EIATTR_CBANK_PARAM_SIZE
	.align		4
.L_65:
        /*0044*/ 	.byte	0x03, 0x19
        /*0046*/ 	.short	0x0010


	//----- nvinfo : EIATTR_PARAM_CBANK
	.align		4
        /*0048*/ 	.byte	0x04, 0x0a
        /*004a*/ 	.short	(.L_67 - .L_66)
	.align		4
.L_66:
        /*004c*/ 	.word	index@(.nv.constant0._Z7fd6_GPUPfS_)
        /*0050*/ 	.short	0x0380
        /*0052*/ 	.short	0x0010


	//----- nvinfo : EIATTR_SW_WAR
	.align		4
.L_67:
        /*0054*/ 	.byte	0x04, 0x36
        /*0056*/ 	.short	(.L_69 - .L_68)
.L_68:
        /*0058*/ 	.word	0x00000008
.L_69:


//--------------------- .nv.info._Z10jacobi_GPUPfS_ --------------------------
	.section	.nv.info._Z10jacobi_GPUPfS_,"",@"SHT_CUDA_INFO"
	.sectionflags	@""
	.align	4


	//----- nvinfo : EIATTR_CUDA_API_VERSION
	.align		4
        /*0000*/ 	.byte	0x04, 0x37
        /*0002*/ 	.short	(.L_71 - .L_70)
.L_70:
        /*0004*/ 	.word	0x00000082


	//----- nvinfo : EIATTR_KPARAM_INFO
	.align		4
.L_71:
        /*0008*/ 	.byte	0x04, 0x17
        /*000a*/ 	.short	(.L_73 - .L_72)
.L_72:
        /*000c*/ 	.word	0x00000000
        /*0010*/ 	.short	0x0001
        /*0012*/ 	.short	0x0008
        /*0014*/ 	.byte	0x00, 0xf5, 0x21, 0x00


	//----- nvinfo : EIATTR_KPARAM_INFO
	.align		4
.L_73:
        /*0018*/ 	.byte	0x04, 0x17
        /*001a*/ 	.short	(.L_75 - .L_74)
.L_74:
        /*001c*/ 	.word	0x00000000
        /*0020*/ 	.short	0x0000
        /*0022*/ 	.short	0x0000
        /*0024*/ 	.byte	0x00, 0xf5, 0x21, 0x00


	//----- nvinfo : EIATTR_SPARSE_MMA_MASK
	.align		4
.L_75:
        /*0028*/ 	.byte	0x03, 0x50
        /*002a*/ 	.short	0x0000


	//----- nvinfo : EIATTR_MAXREG_COUNT
	.align		4
        /*002c*/ 	.byte	0x03, 0x1b
        /*002e*/ 	.short	0x00ff


	//----- nvinfo : EIATTR_NUM_BARRIERS
	.align		4
        /*0030*/ 	.byte	0x02, 0x4c
        /*0032*/ 	.byte	0x01
	.zero		1


	//----- nvinfo : EIATTR_MERCURY_ISA_VERSION
	.align		4
        /*0034*/ 	.byte	0x03, 0x5f
        /*0036*/ 	.short	0x0101


	//----- nvinfo : EIATTR_VRC_CTA_INIT_COUNT
	.align		4
        /*0038*/ 	.byte	0x02, 0x4a
	.zero		1
	.zero		1


	//----- nvinfo : EIATTR_EXIT_INSTR_OFFSETS
	.align		4
        /*003c*/ 	.byte	0x04, 0x1c
        /*003e*/ 	.short	(.L_77 - .L_76)


	//   ....[0]....
.L_76:
        /*0040*/ 	.word	0x00001180


	//----- nvinfo : EIATTR_CBANK_PARAM_SIZE
	.align		4
.L_77:
        /*0044*/ 	.byte	0x03, 0x19
        /*0046*/ 	.short	0x0010


	//----- nvinfo : EIATTR_PARAM_CBANK
	.align		4
        /*0048*/ 	.byte	0x04, 0x0a
        /*004a*/ 	.short	(.L_79 - .L_78)
	.align		4
.L_78:
        /*004c*/ 	.word	index@(.nv.constant0._Z10jacobi_GPUPfS_)
        /*0050*/ 	.short	0x0380
        /*0052*/ 	.short	0x0010


	//----- nvinfo : EIATTR_SW_WAR
	.align		4
.L_79:
        /*0054*/ 	.byte	0x04, 0x36
        /*0056*/ 	.short	(.L_81 - .L_80)
.L_80:
        /*0058*/ 	.word	0x00000008
.L_81:


//--------------------- .nv.info._Z10grapes_GPUPfS_S_ --------------------------
	.section	.nv.info._Z10grapes_GPUPfS_S_,"",@"SHT_CUDA_INFO"
	.sectionflags	@""
	.align	4


	//----- nvinfo : EIATTR_CUDA_API_VERSION
	.align		4
        /*0000*/ 	.byte	0x04, 0x37
        /*0002*/ 	.short	(.L_83 - .L_82)
.L_82:
        /*0004*/ 	.word	0x00000082


	//----- nvinfo : EIATTR_KPARAM_INFO
	.align		4
.L_83:
        /*0008*/ 	.byte	0x04, 0x17
        /*000a*/ 	.short	(.L_85 - .L_84)
.L_84:
        /*000c*/ 	.word	0x00000000
        /*0010*/ 	.short	0x0002
        /*0012*/ 	.short	0x0010
        /*0014*/ 	.byte	0x00, 0xf5, 0x21, 0x00


	//----- nvinfo : EIATTR_KPARAM_INFO
	.align		4
.L_85:
        /*0018*/ 	.byte	0x04, 0x17
        /*001a*/ 	.short	(.L_87 - .L_86)
.L_86:
        /*001c*/ 	.word	0x00000000
        /*0020*/ 	.short	0x0001
        /*0022*/ 	.short	0x0008
        /*0024*/ 	.byte	0x00, 0xf5, 0x21, 0x00


	//----- nvinfo : EIATTR_KPARAM_INFO
	.align		4
.L_87:
        /*0028*/ 	.byte	0x04, 0x17
        /*002a*/ 	.short	(.L_89 - .L_88)
.L_88:
        /*002c*/ 	.word	0x00000000
        /*0030*/ 	.short	0x0000
        /*0032*/ 	.short	0x0000
        /*0034*/ 	.byte	0x00, 0xf5, 0x21, 0x00


	//----- nvinfo : EIATTR_SPARSE_MMA_MASK
	.align		4
.L_89:
        /*0038*/ 	.byte	0x03, 0x50
        /*003a*/ 	.short	0x0000


	//----- nvinfo : EIATTR_MAXREG_COUNT
	.align		4
        /*003c*/ 	.byte	0x03, 0x1b
        /*003e*/ 	.short	0x00ff


	//----- nvinfo : EIATTR_NUM_BARRIERS
	.align		4
        /*0040*/ 	.byte	0x02, 0x4c
        /*0042*/ 	.byte	0x01
	.zero		1


	//----- nvinfo : EIATTR_MERCURY_ISA_VERSION
	.align		4
        /*0044*/ 	.byte	0x03, 0x5f
        /*0046*/ 	.short	0x0101


	//----- nvinfo : EIATTR_VRC_CTA_INIT_COUNT
	.align		4
        /*0048*/ 	.byte	0x02, 0x4a
	.zero		1
	.zero		1


	//----- nvinfo : EIATTR_EXIT_INSTR_OFFSETS
	.align		4
        /*004c*/ 	.byte	0x04, 0x1c
        /*004e*/ 	.short	(.L_91 - .L_90)


	//   ....[0]....
.L_90:
        /*0050*/ 	.word	0x00000910


	//----- nvinfo : EIATTR_CBANK_PARAM_SIZE
	.align		4
.L_91:
        /*0054*/ 	.byte	0x03, 0x19
        /*0056*/ 	.short	0x0018


	//----- nvinfo : EIATTR_PARAM_CBANK
	.align		4
        /*0058*/ 	.byte	0x04, 0x0a
        /*005a*/ 	.short	(.L_93 - .L_92)
	.align		4
.L_92:
        /*005c*/ 	.word	index@(.nv.constant0._Z10grapes_GPUPfS_S_)
        /*0060*/ 	.short	0x0380
        /*0062*/ 	.short	0x0018


	//----- nvinfo : EIATTR_SW_WAR
	.align		4
.L_93:
        /*0064*/ 	.byte	0x04, 0x36
        /*0066*/ 	.short	(.L_95 - .L_94)
.L_94:
        /*0068*/ 	.word	0x00000008
.L_95:


//--------------------- .nv.callgraph             --------------------------
	.section	.nv.callgraph,"",@"SHT_CUDA_CALLGRAPH"
	.align	4
	.sectionentsize	8
	.align		4
        /*0000*/ 	.word	0x00000000
	.align		4
        /*0004*/ 	.word	0xffffffff
	.align		4
        /*0008*/ 	.word	0x00000000
	.align		4
        /*000c*/ 	.word	0xfffffffe
	.align		4
        /*0010*/ 	.word	0x00000000
	.align		4
        /*0014*/ 	.word	0xfffffffd
	.align		4
        /*0018*/ 	.word	0x00000000
	.align		4
        /*001c*/ 	.word	0xfffffffc


//--------------------- .text._Z10wave2d_GPUPfS_S_ --------------------------
	.section	.text._Z10wave2d_GPUPfS_S_,"ax",@progbits
	.align	128
        .global         _Z10wave2d_GPUPfS_S_
        .type           _Z10wave2d_GPUPfS_S_,@function
        .size           _Z10wave2d_GPUPfS_S_,(.L_x_9 - _Z10wave2d_GPUPfS_S_)
        .other          _Z10wave2d_GPUPfS_S_,@"STO_CUDA_ENTRY STV_DEFAULT"
_Z10wave2d_GPUPfS_S_:
.text._Z10wave2d_GPUPfS_S_:
[----:B------:R-:W-:Y:S01]  /*0000*/  LDC R1, c[0x0][0x37c] ;  /* 0x0000df00ff017b82 */ /* 0x000fe20000000800 */
[----:B------:R-:W0:Y:S07]  /*0010*/  S2R R3, SR_TID.X ;  /* 0x0000000000037919 */ /* 0x000e2e0000002100 */
[----:B------:R-:W0:Y:S01]  /*0020*/  S2UR UR4, SR_CTAID.X ;  /* 0x00000000000479c3 */ /* 0x000e220000002500 */
[----:B------:R-:W1:Y:S01]  /*0030*/  LDCU.64 UR6, c[0x0][0x390] ;  /* 0x00007200ff0677ac */ /* 0x000e620008000a00 */
[----:B------:R-:W2:Y:S01]  /*0040*/  S2R R5, SR_TID.Y ;  /* 0x0000000000057919 */ /* 0x000ea20000002200 */
[----:B------:R-:W3:Y:S05]  /*0050*/  LDCU.128 UR8, c[0x0][0x380] ;  /* 0x00007000ff0877ac */ /* 0x000eea0008000c00 */
[----:B------:R-:W0:Y:S08]  /*0060*/  LDC R0, c[0x0][0x360] ;  /* 0x0000d800ff007b82 */ /* 0x000e300000000800 */
[----:B------:R-:W2:Y:S08]  /*0070*/  S2UR UR5, SR_CTAID.Y ;  /* 0x00000000000579c3 */ /* 0x000eb00000002600 */
[----:B------:R-:W2:Y:S01]  /*0080*/  LDC R2, c[0x0][0x364] ;  /* 0x0000d900ff027b82 */ /* 0x000ea20000000800 */
[----:B0-----:R-:W-:-:S04]  /*0090*/  IMAD R0, R0, UR4, R3 ;  /* 0x0000000400007c24 */ /* 0x001fc8000f8e0203 */
[----:B------:R-:W-:-:S04]  /*00a0*/  IMAD R0, R0, 0x140, RZ ;  /* 0x0000014000007824 */ /* 0x000fc800078e02ff */
[----:B------:R-:W-:Y:S02]  /*00b0*/  VIADD R4, R0, 0x280 ;  /* 0x0000028000047836 */ /* 0x000fe40000000000 */
[----:B--2---:R-:W-:Y:S01]  /*00c0*/  IMAD R3, R2, UR5, R5 ;  /* 0x0000000502037c24 */ /* 0x004fe2000f8e0205 */
[----:B------:R-:W0:Y:S01]  /*00d0*/  LDCU.64 UR4, c[0x0][0x358] ;  /* 0x00006b00ff0477ac */ /* 0x000e220008000a00 */
[----:B------:R-:W-:-:S03]  /*00e0*/  VIADD R2, R0, 0x140 ;  /* 0x0000014000027836 */ /* 0x000fc60000000000 */
[-C--:B------:R-:W-:Y:S02]  /*00f0*/  IADD3 R5, P0, PT, R0, R3.reuse, RZ ;  /* 0x0000000300057210 */ /* 0x080fe40007f1e0ff */
[----:B------:R-:W-:Y:S02]  /*0100*/  IADD3 R7, P2, PT, R3, R4, RZ ;  /* 0x0000000403077210 */ /* 0x000fe40007f5e0ff */
[----:B------:R-:W-:Y:S02]  /*0110*/  IADD3 R3, P1, PT, R2, R3, RZ ;  /* 0x0000000302037210 */ /* 0x000fe40007f3e0ff */
[----:B------:R-:W-:Y:S02]  /*0120*/  LEA.HI.X.SX32 R0, R0, RZ, 0x1, P0 ;  /* 0x000000ff00007211 */ /* 0x000fe400000f0eff */
[----:B-1----:R-:W-:Y:S01]  /*0130*/  LEA R8, P0, R5, UR6, 0x2 ;  /* 0x0000000605087c11 */ /* 0x002fe2000f8010ff */
[----:B------:R-:W-:Y:S01]  /*0140*/  IMAD.SHL.U32 R12, R3, 0x4, RZ ;  /* 0x00000004030c7824 */ /* 0x000fe200078e00ff */
[----:B------:R-:W-:-:S02]  /*0150*/  LEA.HI.X.SX32 R4, R4, RZ, 0x1, P2 ;  /* 0x000000ff04047211 */ /* 0x000fc400010f0eff */
[----:B------:R-:W-:Y:S02]  /*0160*/  LEA R6, P2, R7, UR6, 0x2 ;  /* 0x0000000607067c11 */ /* 0x000fe4000f8410ff */
[----:B------:R-:W-:Y:S02]  /*0170*/  LEA.HI.X.SX32 R14, R2, RZ, 0x1, P1 ;  /* 0x000000ff020e7211 */ /* 0x000fe400008f0eff */
[----:B------:R-:W-:Y:S02]  /*0180*/  LEA.HI.X R9, R5, UR7, R0, 0x2, P0 ;  /* 0x0000000705097c11 */ /* 0x000fe400080f1400 */
[----:B------:R-:W-:Y:S02]  /*0190*/  LEA.HI.X R7, R7, UR7, R4, 0x2, P2 ;  /* 0x0000000707077c11 */ /* 0x000fe400090f1404 */
[----:B------:R-:W-:Y:S02]  /*01a0*/  SHF.L.U64.HI R14, R3, 0x2, R14 ;  /* 0x00000002030e7819 */ /* 0x000fe4000001020e */
[----:B------:R-:W-:Y:S01]  /*01b0*/  IADD3 R2, P0, PT, R12, UR6, RZ ;  /* 0x000000060c027c10 */ /* 0x000fe2000ff1e0ff */
[----:B0-----:R-:W2:Y:S03]  /*01c0*/  LDG.E R9, desc[UR4][R8.64+0x10] ;  /* 0x0000100408097981 */ /* 0x001ea6000c1e1900 */
[----:B------:R-:W-:Y:S01]  /*01d0*/  IADD3.X R3, PT, PT, R14, UR7, RZ, P0, !PT ;  /* 0x000000070e037c10 */ /* 0x000fe200087fe4ff */
[----:B------:R-:W2:Y:S01]  /*01e0*/  LDG.E R6, desc[UR4][R6.64+0x10] ;  /* 0x0000100406067981 */ /* 0x000ea2000c1e1900 */
[----:B---3--:R-:W-:-:S03]  /*01f0*/  IADD3 R4, P0, PT, R12, UR10, RZ ;  /* 0x0000000a0c047c10 */ /* 0x008fc6000ff1e0ff */
[----:B------:R-:W3:Y:S01]  /*0200*/  LDG.E R11, desc[UR4][R2.64+0xc] ;  /* 0x00000c04020b7981 */ /* 0x000ee2000c1e1900 */
[----:B------:R-:W-:-:S03]  /*0210*/  IADD3.X R5, PT, PT, R14, UR11, RZ, P0, !PT ;  /* 0x0000000b0e057c10 */ /* 0x000fc600087fe4ff */
[----:B------:R-:W4:Y:S04]  /*0220*/  LDG.E R0, desc[UR4][R2.64+0x10] ;  /* 0x0000100402007981 */ /* 0x000f28000c1e1900 */
[----:B------:R-:W5:Y:S04]  /*0230*/  LDG.E R13, desc[UR4][R2.64+0x14] ;  /* 0x00001404020d7981 */ /* 0x000f68000c1e1900 */
[----:B------:R-:W5:Y:S01]  /*0240*/  LDG.E R5, desc[UR4][R4.64+0x10] ;  /* 0x0000100404057981 */ /* 0x000f62000c1e1900 */
[----:B--2---:R-:W-:Y:S01]  /*0250*/  FADD R10, R6, R9 ;  /* 0x00000009060a7221 */ /* 0x004fe20000000000 */
[----:B------:R-:W-:-:S03]  /*0260*/  IADD3 R6, P0, PT, R12, UR8, RZ ;  /* 0x000000080c067c10 */ /* 0x000fc6000ff1e0ff */
[----:B---3--:R-:W-:Y:S01]  /*0270*/  FADD R10, R10, R11 ;  /* 0x0000000b0a0a7221 */ /* 0x008fe20000000000 */
[----:B------:R-:W-:Y:S01]  /*0280*/  IADD3.X R7, PT, PT, R14, UR9, RZ, P0, !PT ;  /* 0x000000090e077c10 */ /* 0x000fe200087fe4ff */
[----:B----4-:R-:W-:Y:S02]  /*0290*/  FADD R8, R0, R0 ;  /* 0x0000000000087221 */ /* 0x010fe40000000000 */
[----:B-----5:R-:W-:Y:S02]  /*02a0*/  FADD R13, R10, R13 ;  /* 0x0000000d0a0d7221 */ /* 0x020fe40000000000 */
[----:B------:R-:W-:Y:S02]  /*02b0*/  FADD R8, R8, -R5 ;  /* 0x8000000508087221 */ /* 0x000fe40000000000 */
[----:B------:R-:W-:-:S04]  /*02c0*/  FFMA R13, R0, -4, R13 ;  /* 0xc0800000000d7823 */ /* 0x000fc8000000000d */
[----:B------:R-:W-:-:S05]  /*02d0*/  FFMA R13, R13, 0.25, R8 ;  /* 0x3e8000000d0d7823 */ /* 0x000fca0000000008 */
[----:B------:R-:W-:Y:S01]  /*02e0*/  STG.E desc[UR4][R6.64+0x10], R13 ;  /* 0x0000100d06007986 */ /* 0x000fe2000c101904 */
[----:B------:R-:W-:Y:S06]  /*02f0*/  BAR.SYNC.DEFER_BLOCKING 0x0 ;  /* 0x0000000000007b1d */ /* 0x000fec0000010000 */
[----:B------:R-:W-:Y:S05]  /*0300*/  EXIT ;  /* 0x000000000000794d */ /* 0x000fea0003800000 */
.L_x_0:
[----:B------:R-:W-:-:S00]  /*0310*/  BRA `(.L_x_0) ;  /* 0xfffffffc00fc7947 */ /* 0x000fc0000383ffff */
[----:B------:R-:W-:-:S00]  /*0320*/  NOP ;  /* 0x0000000000007918 */ /* 0x000fc00000000000 */
        /* <DEDUP_REMOVED lines=13> */
.L_x_9:


//--------------------- .text._Z9resid_GPUPfS_S_  --------------------------
	.section	.text._Z9resid_GPUPfS_S_,"ax",@progbits
	.align	128
        .global         _Z9resid_GPUPfS_S_
        .type           _Z9resid_GPUPfS_S_,@function
        .size           _Z9resid_GPUPfS_S_,(.L_x_10 - _Z9resid_GPUPfS_S_)
        .other          _Z9resid_GPUPfS_S_,@"STO_CUDA_ENTRY STV_DEFAULT"
_Z9resid_GPUPfS_S_:
.text._Z9resid_GPUPfS_S_:
[----:B------:R-:W-:Y:S01]  /*0000*/  LDC R1, c[0x0][0x37c] ;  /* 0x0000df00ff017b82 */ /* 0x000fe20000000800 */
[----:B------:R-:W0:Y:S07]  /*0010*/  S2R R3, SR_TID.X ;  /* 0x0000000000037919 */ /* 0x000e2e0000002100 */
[----:B------:R-:W0:Y:S01]  /*0020*/  S2UR UR4, SR_CTAID.X ;  /* 0x00000000000479c3 */ /* 0x000e220000002500 */
[----:B------:R-:W1:Y:S01]  /*0030*/  LDCU.64 UR10, c[0x0][0x390] ;  /* 0x00007200ff0a77ac */ /* 0x000e620008000a00 */
[----:B------:R-:W2:Y:S01]  /*0040*/  S2R R5, SR_TID.Y ;  /* 0x0000000000057919 */ /* 0x000ea20000002200 */
[----:B------:R-:W3:Y:S05]  /*0050*/  LDCU.64 UR8, c[0x0][0x380] ;  /* 0x00007000ff0877ac */ /* 0x000eea0008000a00 */
[----:B------:R-:W0:Y:S01]  /*0060*/  LDC R0, c[0x0][0x360] ;  /* 0x0000d800ff007b82 */ /* 0x000e220000000800 */
[----:B------:R-:W4:Y:S07]  /*0070*/  LDCU.64 UR12, c[0x0][0x388] ;  /* 0x00007100ff0c77ac */ /* 0x000f2e0008000a00 */
[----:B------:R-:W2:Y:S01]  /*0080*/  S2UR UR6, SR_CTAID.Y ;  /* 0x00000000000679c3 */ /* 0x000ea20000002600 */
[----:B-1----:R-:W-:-:S02]  /*0090*/  UIADD3 UR5, UP1, UPT, UR10, 0x508, URZ ;  /* 0x000005080a057890 */ /* 0x002fc4000ff3e0ff */
[----:B---3--:R-:W-:-:S05]  /*00a0*/  UIADD3 UR7, UP0, UPT, UR8, 0x508, URZ ;  /* 0x0000050808077890 */ /* 0x008fca000ff1e0ff */
[----:B------:R-:W2:Y:S01]  /*00b0*/  LDC R2, c[0x0][0x364] ;  /* 0x0000d900ff027b82 */ /* 0x000ea20000000800 */
[----:B------:R-:W-:Y:S01]  /*00c0*/  UIADD3.X UR8, UPT, UPT, URZ, UR9, URZ, UP0, !UPT ;  /* 0x00000009ff087290 */ /* 0x000fe200087fe4ff */
[----:B0-----:R-:W-:Y:S01]  /*00d0*/  IMAD R0, R0, UR4, R3 ;  /* 0x0000000400007c24 */ /* 0x001fe2000f8e0203 */
[----:B------:R-:W-:-:S03]  /*00e0*/  UMOV UR4, URZ ;  /* 0x000000ff00047c82 */ /* 0x000fc60008000000 */
[----:B------:R-:W-:-:S05]  /*00f0*/  IMAD R3, R0, 0x12e80, RZ ;  /* 0x00012e8000037824 */ /* 0x000fca00078e02ff */
[----:B------:R-:W-:Y:S01]  /*0100*/  SHF.R.S32.HI R7, RZ, 0x1f, R3 ;  /* 0x0000001fff077819 */ /* 0x000fe20000011403 */
[----:B--2---:R-:W-:Y:S01]  /*0110*/  IMAD R2, R2, UR6, R5 ;  /* 0x0000000602027c24 */ /* 0x004fe2000f8e0205 */
[C---:B------:R-:W-:Y:S01]  /*0120*/  IADD3 R5, PT, PT, R3.reuse, 0x25d00, RZ ;  /* 0x00025d0003057810 */ /* 0x040fe20007ffe0ff */
[----:B------:R-:W-:Y:S02]  /*0130*/  UIADD3.X UR6, UPT, UPT, URZ, UR11, URZ, UP1, !UPT ;  /* 0x0000000bff067290 */ /* 0x000fe40008ffe4ff */
[----:B------:R-:W-:Y:S01]  /*0140*/  IMAD R18, R2, 0x140, RZ ;  /* 0x0000014002127824 */ /* 0x000fe200078e02ff */
[----:B------:R-:W-:Y:S01]  /*0150*/  IADD3 R2, PT, PT, R3, 0x12e80, RZ ;  /* 0x00012e8003027810 */ /* 0x000fe20007ffe0ff */
[----:B------:R-:W0:Y:S01]  /*0160*/  LDCU.64 UR10, c[0x0][0x358] ;  /* 0x00006b00ff0a77ac */ /* 0x000e220008000a00 */
[----:B------:R-:W-:Y:S02]  /*0170*/  SHF.R.S32.HI R9, RZ, 0x1f, R5 ;  /* 0x0000001fff097819 */ /* 0x000fe40000011405 */
[----:B------:R-:W-:-:S02]  /*0180*/  SHF.R.S32.HI R6, RZ, 0x1f, R2 ;  /* 0x0000001fff067819 */ /* 0x000fc40000011402 */
[-C--:B------:R-:W-:Y:S02]  /*0190*/  IADD3 R20, P3, PT, R2, R18.reuse, RZ ;  /* 0x0000001202147210 */ /* 0x080fe40007f7e0ff */
[C---:B------:R-:W-:Y:S02]  /*01a0*/  IADD3 R4, PT, PT, R18.reuse, 0x280, RZ ;  /* 0x0000028012047810 */ /* 0x040fe40007ffe0ff */
[----:B------:R-:W-:Y:S02]  /*01b0*/  IADD3 R0, P2, PT, R3, R18, RZ ;  /* 0x0000001203007210 */ /* 0x000fe40007f5e0ff */
[----:B------:R-:W-:Y:S02]  /*01c0*/  IADD3 R18, P0, PT, R18, R5, RZ ;  /* 0x0000000512127210 */ /* 0x000fe40007f1e0ff */
[----:B------:R-:W-:Y:S02]  /*01d0*/  IADD3.X R19, PT, PT, RZ, R6, RZ, P3, !PT ;  /* 0x00000006ff137210 */ /* 0x000fe40001ffe4ff */
[----:B------:R-:W-:-:S02]  /*01e0*/  IADD3 R2, P1, PT, R2, R4, RZ ;  /* 0x0000000402027210 */ /* 0x000fc40007f3e0ff */
[----:B------:R-:W-:Y:S02]  /*01f0*/  IADD3 R3, P3, PT, R3, R4, RZ ;  /* 0x0000000403037210 */ /* 0x000fe40007f7e0ff */
[----:B------:R-:W-:Y:S02]  /*0200*/  IADD3 R5, P4, PT, R4, R5, RZ ;  /* 0x0000000504057210 */ /* 0x000fe40007f9e0ff */
[----:B------:R-:W-:Y:S02]  /*0210*/  SHF.R.S32.HI R4, RZ, 0x1f, R4 ;  /* 0x0000001fff047819 */ /* 0x000fe40000011404 */
[----:B------:R-:W-:Y:S02]  /*0220*/  IADD3.X R23, PT, PT, RZ, R7, RZ, P2, !PT ;  /* 0x00000007ff177210 */ /* 0x000fe400017fe4ff */
[-C--:B------:R-:W-:Y:S02]  /*0230*/  IADD3.X R21, PT, PT, R6, R4.reuse, RZ, P1, !PT ;  /* 0x0000000406157210 */ /* 0x080fe40000ffe4ff */
[----:B------:R-:W-:-:S02]  /*0240*/  IADD3.X R22, PT, PT, R7, R4, RZ, P3, !PT ;  /* 0x0000000407167210 */ /* 0x000fc40001ffe4ff */
[-C--:B------:R-:W-:Y:S02]  /*0250*/  IADD3.X R24, PT, PT, R4, R9.reuse, RZ, P4, !PT ;  /* 0x0000000904187210 */ /* 0x080fe400027fe4ff */
[----:B------:R-:W-:Y:S02]  /*0260*/  IADD3.X R25, PT, PT, RZ, R9, RZ, P0, !PT ;  /* 0x00000009ff197210 */ /* 0x000fe400007fe4ff */
[----:B------:R-:W-:Y:S02]  /*0270*/  SHF.L.U32 R26, R2, 0x2, RZ ;  /* 0x00000002021a7819 */ /* 0x000fe400000006ff */
[----:B------:R-:W-:Y:S02]  /*0280*/  SHF.L.U32 R27, R3, 0x2, RZ ;  /* 0x00000002031b7819 */ /* 0x000fe400000006ff */
[----:B------:R-:W-:Y:S02]  /*0290*/  SHF.L.U32 R28, R5, 0x2, RZ ;  /* 0x00000002051c7819 */ /* 0x000fe400000006ff */
[----:B------:R-:W-:-:S02]  /*02a0*/  SHF.L.U64.HI R19, R20, 0x2, R19 ;  /* 0x0000000214137819 */ /* 0x000fc40000010213 */
[----:B------:R-:W-:Y:S02]  /*02b0*/  SHF.L.U32 R20, R20, 0x2, RZ ;  /* 0x0000000214147819 */ /* 0x000fe400000006ff */
[----:B------:R-:W-:Y:S02]  /*02c0*/  SHF.L.U64.HI R21, R2, 0x2, R21 ;  /* 0x0000000202157819 */ /* 0x000fe40000010215 */
[----:B------:R-:W-:Y:S02]  /*02d0*/  SHF.L.U64.HI R22, R3, 0x2, R22 ;  /* 0x0000000203167819 */ /* 0x000fe40000010216 */
[----:B------:R-:W-:Y:S02]  /*02e0*/  SHF.L.U64.HI R23, R0, 0x2, R23 ;  /* 0x0000000200177819 */ /* 0x000fe40000010217 */
[----:B------:R-:W-:Y:S02]  /*02f0*/  SHF.L.U64.HI R24, R5, 0x2, R24 ;  /* 0x0000000205187819 */ /* 0x000fe40000010218 */
[----:B------:R-:W-:-:S02]  /*0300*/  SHF.L.U64.HI R25, R18, 0x2, R25 ;  /* 0x0000000212197819 */ /* 0x000fc40000010219 */
[----:B------:R-:W-:Y:S02]  /*0310*/  LOP3.LUT R26, R26, 0xc, RZ, 0xfc, !PT ;  /* 0x0000000c1a1a7812 */ /* 0x000fe400078efcff */
[----:B------:R-:W-:Y:S02]  /*0320*/  LOP3.LUT R27, R27, 0xc, RZ, 0xfc, !PT ;  /* 0x0000000c1b1b7812 */ /* 0x000fe400078efcff */
[----:B0---4-:R-:W-:-:S07]  /*0330*/  LOP3.LUT R28, R28, 0xc, RZ, 0xfc, !PT ;  /* 0x0000000c1c1c7812 */ /* 0x011fce00078efcff */
.L_x_1:
[----:B------:R-:W-:Y:S02]  /*0340*/  IADD3 R2, P0, PT, R20, UR12, RZ ;  /* 0x0000000c14027c10 */ /* 0x000fe4000ff1e0ff */
[----:B------:R-:W-:Y:S02]  /*0350*/  LEA R4, P1, R0, UR12, 0x2 ;  /* 0x0000000c00047c11 */ /* 0x000fe4000f8210ff */
[----:B0-----:R-:W-:Y:S02]  /*0360*/  IADD3.X R3, PT, PT, R19, UR13, RZ, P0, !PT ;  /* 0x0000000d13037c10 */ /* 0x001fe400087fe4ff */
[----:B------:R-:W-:-:S03]  /*0370*/  IADD3.X R5, PT, PT, R23, UR13, RZ, P1, !PT ;  /* 0x0000000d17057c10 */ /* 0x000fc60008ffe4ff */
[----:B------:R-:W2:Y:S04]  /*0380*/  LDG.E R9, desc[UR10][R2.64+0x4] ;  /* 0x0000040a02097981 */ /* 0x000ea8000c1e1900 */
[----:B------:R-:W2:Y:S04]  /*0390*/  LDG.E R8, desc[UR10][R4.64+0x504] ;  /* 0x0005040a04087981 */ /* 0x000ea8000c1e1900 */
[----:B------:R-:W3:Y:S04]  /*03a0*/  LDG.E R11, desc[UR10][R2.64+0x500] ;  /* 0x0005000a020b7981 */ /* 0x000ee8000c1e1900 */
[----:B------:R-:W4:Y:S04]  /*03b0*/  LDG.E R13, desc[UR10][R4.64+0x4] ;  /* 0x0000040a040d7981 */ /* 0x000f28000c1e1900 */
[----:B------:R-:W4:Y:S04]  /*03c0*/  LDG.E R14, desc[UR10][R4.64+0x500] ;  /* 0x0005000a040e7981 */ /* 0x000f28000c1e1900 */
[----:B------:R-:W5:Y:S01]  /*03d0*/  LDG.E R16, desc[UR10][R4.64+0x508] ;  /* 0x0005080a04107981 */ /* 0x000f62000c1e1900 */
[----:B------:R-:W-:-:S02]  /*03e0*/  IADD3 R6, P0, PT, R27, UR12, RZ ;  /* 0x0000000c1b067c10 */ /* 0x000fc4000ff1e0ff */
[----:B------:R-:W-:Y:S01]  /*03f0*/  LEA R10, P1, R18, UR12, 0x2 ;  /* 0x0000000c120a7c11 */ /* 0x000fe2000f8210ff */
[----:B------:R-:W5:Y:S01]  /*0400*/  LDG.E R35, desc[UR10][R2.64+0x508] ;  /* 0x0005080a02237981 */ /* 0x000f62000c1e1900 */
[----:B------:R-:W-:-:S03]  /*0410*/  IADD3.X R7, PT, PT, R22, UR13, RZ, P0, !PT ;  /* 0x0000000d16077c10 */ /* 0x000fc600087fe4ff */
[----:B------:R-:W5:Y:S04]  /*0420*/  LDG.E R15, desc[UR10][R4.64+0x8] ;  /* 0x0000080a040f7981 */ /* 0x000f68000c1e1900 */
[----:B------:R-:W5:Y:S04]  /*0430*/  LDG.E R12, desc[UR10][R6.64+-0x8] ;  /* 0xfffff80a060c7981 */ /* 0x000f68000c1e1900 */
[----:B------:R-:W5:Y:S04]  /*0440*/  LDG.E R33, desc[UR10][R2.64] ;  /* 0x0000000a02217981 */ /* 0x000f68000c1e1900 */
[----:B------:R-:W5:Y:S01]  /*0450*/  LDG.E R31, desc[UR10][R2.64+0x8] ;  /* 0x0000080a021f7981 */ /* 0x000f62000c1e1900 */
[----:B--2---:R-:W-:-:S04]  /*0460*/  FADD R8, R8, R9 ;  /* 0x0000000908087221 */ /* 0x004fc80000000000 */
[----:B---3--:R-:W-:Y:S01]  /*0470*/  FADD R30, R8, R11 ;  /* 0x0000000b081e7221 */ /* 0x008fe20000000000 */
[----:B------:R-:W-:-:S04]  /*0480*/  IADD3 R8, P0, PT, R26, UR12, RZ ;  /* 0x0000000c1a087c10 */ /* 0x000fc8000ff1e0ff */
[----:B------:R-:W-:Y:S02]  /*0490*/  IADD3.X R9, PT, PT, R21, UR13, RZ, P0, !PT ;  /* 0x0000000d15097c10 */ /* 0x000fe400087fe4ff */
[----:B------:R-:W-:Y:S01]  /*04a0*/  IADD3.X R11, PT, PT, R25, UR13, RZ, P1, !PT ;  /* 0x0000000d190b7c10 */ /* 0x000fe20008ffe4ff */
[----:B----4-:R-:W-:Y:S02]  /*04b0*/  FADD R13, R13, R14 ;  /* 0x0000000e0d0d7221 */ /* 0x010fe40000000000 */
[----:B------:R-:W2:Y:S04]  /*04c0*/  LDG.E R32, desc[UR10][R8.64+-0x8] ;  /* 0xfffff80a08207981 */ /* 0x000ea8000c1e1900 */
[----:B------:R-:W3:Y:S01]  /*04d0*/  LDG.E R14, desc[UR10][R4.64] ;  /* 0x0000000a040e7981 */ /* 0x000ee2000c1e1900 */
[----:B-----5:R-:W-:-:S03]  /*04e0*/  FADD R37, R13, R16 ;  /* 0x000000100d257221 */ /* 0x020fc60000000000 */
[----:B------:R-:W4:Y:S04]  /*04f0*/  LDG.E R17, desc[UR10][R10.64+0x504] ;  /* 0x0005040a0a117981 */ /* 0x000f28000c1e1900 */
[----:B------:R-:W5:Y:S01]  /*0500*/  LDG.E R16, desc[UR10][R6.64+-0xc] ;  /* 0xfffff40a06107981 */ /* 0x000f62000c1e1900 */
[----:B------:R-:W-:-:S03]  /*0510*/  FADD R35, R30, R35 ;  /* 0x000000231e237221 */ /* 0x000fc60000000000 */
[----:B------:R-:W5:Y:S01]  /*0520*/  LDG.E R13, desc[UR10][R8.64+-0xc] ;  /* 0xfffff40a080d7981 */ /* 0x000f62000c1e1900 */
[----:B------:R-:W-:-:S03]  /*0530*/  FADD R12, R37, R12 ;  /* 0x0000000c250c7221 */ /* 0x000fc60000000000 */
[----:B------:R-:W5:Y:S01]  /*0540*/  LDG.E R29, desc[UR10][R8.64+-0x4] ;  /* 0xfffffc0a081d7981 */ /* 0x000f62000c1e1900 */
[----:B------:R-:W-:-:S03]  /*0550*/  FADD R12, R12, R33 ;  /* 0x000000210c0c7221 */ /* 0x000fc60000000000 */
[----:B------:R-:W5:Y:S01]  /*0560*/  LDG.E R33, desc[UR10][R2.64+0x504] ;  /* 0x0005040a02217981 */ /* 0x000f62000c1e1900 */
[----:B------:R-:W-:-:S03]  /*0570*/  FADD R30, R12, R31 ;  /* 0x0000001f0c1e7221 */ /* 0x000fc60000000000 */
[----:B------:R-:W5:Y:S01]  /*0580*/  LDG.E R31, desc[UR10][R10.64+0x500] ;  /* 0x0005000a0a1f7981 */ /* 0x000f62000c1e1900 */
[----:B--2---:R-:W-:Y:S01]  /*0590*/  FADD R32, R35, R32 ;  /* 0x0000002023207221 */ /* 0x004fe20000000000 */
[----:B---3--:R-:W-:Y:S02]  /*05a0*/  FADD R15, R14, R15 ;  /* 0x0000000f0e0f7221 */ /* 0x008fe40000000000 */
[----:B------:R-:W2:Y:S01]  /*05b0*/  LDG.E R14, desc[UR10][R6.64+-0x4] ;  /* 0xfffffc0a060e7981 */ /* 0x000ea2000c1e1900 */
[----:B----4-:R-:W-:-:S03]  /*05c0*/  FADD R17, R32, R17 ;  /* 0x0000001120117221 */ /* 0x010fc60000000000 */
[----:B------:R-:W3:Y:S01]  /*05d0*/  LDG.E R32, desc[UR10][R10.64+0x4] ;  /* 0x0000040a0a207981 */ /* 0x000ee2000c1e1900 */
[----:B-----5:R-:W-:-:S03]  /*05e0*/  FADD R35, R15, R16 ;  /* 0x000000100f237221 */ /* 0x020fc60000000000 */
[----:B------:R-:W4:Y:S04]  /*05f0*/  LDG.E R15, desc[UR10][R10.64] ;  /* 0x0000000a0a0f7981 */ /* 0x000f28000c1e1900 */
[----:B------:R-:W5:Y:S01]  /*0600*/  LDG.E R16, desc[UR10][R10.64+0x8] ;  /* 0x0000080a0a107981 */ /* 0x000f62000c1e1900 */
[----:B------:R-:W-:Y:S01]  /*0610*/  FADD R30, R30, R13 ;  /* 0x0000000d1e1e7221 */ /* 0x000fe20000000000 */
[----:B------:R-:W-:-:S03]  /*0620*/  IADD3 R12, P0, PT, R20, UR5, RZ ;  /* 0x00000005140c7c10 */ /* 0x000fc6000ff1e0ff */
[----:B------:R-:W-:Y:S01]  /*0630*/  FADD R29, R30, R29 ;  /* 0x0000001d1e1d7221 */ /* 0x000fe20000000000 */
[----:B------:R-:W-:-:S05]  /*0640*/  IADD3.X R13, PT, PT, R19, UR6, RZ, P0, !PT ;  /* 0x00000006130d7c10 */ /* 0x000fca00087fe4ff */
[----:B------:R-:W5:Y:S01]  /*0650*/  LDG.E R30, desc[UR10][R12.64+-0x4] ;  /* 0xfffffc0a0c1e7981 */ /* 0x000f62000c1e1900 */
[----:B--2---:R-:W-:Y:S01]  /*0660*/  FADD R34, R35, R14 ;  /* 0x0000000e23227221 */ /* 0x004fe20000000000 */
[----:B------:R-:W-:Y:S01]  /*0670*/  IADD3 R14, P0, PT, R28, UR12, RZ ;  /* 0x0000000c1c0e7c10 */ /* 0x000fe2000ff1e0ff */
[----:B---3--:R-:W-:Y:S02]  /*0680*/  FADD R32, R29, R32 ;  /* 0x000000201d207221 */ /* 0x008fe40000000000 */
[----:B----4-:R-:W-:Y:S01]  /*0690*/  FADD R29, R34, R15 ;  /* 0x0000000f221d7221 */ /* 0x010fe20000000000 */
[----:B------:R-:W-:Y:S01]  /*06a0*/  IADD3.X R15, PT, PT, R24, UR13, RZ, P0, !PT ;  /* 0x0000000d180f7c10 */ /* 0x000fe200087fe4ff */
[----:B------:R-:W-:Y:S02]  /*06b0*/  FADD R31, R32, R31 ;  /* 0x0000001f201f7221 */ /* 0x000fe40000000000 */
[----:B------:R-:W2:Y:S01]  /*06c0*/  LDG.E R32, desc[UR10][R10.64+0x508] ;  /* 0x0005080a0a207981 */ /* 0x000ea2000c1e1900 */
[----:B-----5:R-:W-:-:S03]  /*06d0*/  FADD R29, R29, R16 ;  /* 0x000000101d1d7221 */ /* 0x020fc60000000000 */
[----:B------:R-:W3:Y:S04]  /*06e0*/  LDG.E R36, desc[UR10][R14.64+-0xc] ;  /* 0xfffff40a0e247981 */ /* 0x000ee8000c1e1900 */
[----:B------:R-:W4:Y:S04]  /*06f0*/  LDG.E R34, desc[UR10][R14.64+-0x8] ;  /* 0xfffff80a0e227981 */ /* 0x000f28000c1e1900 */
[----:B------:R-:W5:Y:S01]  /*0700*/  LDG.E R16, desc[UR10][R14.64+-0x4] ;  /* 0xfffffc0a0e107981 */ /* 0x000f62000c1e1900 */
[----:B------:R-:W-:-:S04]  /*0710*/  FFMA R30, R33, -0.10000000149011611938, R30 ;  /* 0xbdcccccd211e7823 */ /* 0x000fc8000000001e */
[----:B------:R-:W-:Y:S01]  /*0720*/  FFMA R17, R17, -0.20000000298023223877, R30 ;  /* 0xbe4ccccd11117823 */ /* 0x000fe2000000001e */
[----:B--2---:R-:W-:Y:S01]  /*0730*/  FADD R31, R31, R32 ;  /* 0x000000201f1f7221 */ /* 0x004fe20000000000 */
[----:B---3--:R-:W-:-:S03]  /*0740*/  FADD R29, R29, R36 ;  /* 0x000000241d1d7221 */ /* 0x008fc60000000000 */
[----:B----4-:R-:W-:Y:S01]  /*0750*/  FADD R34, R31, R34 ;  /* 0x000000221f227221 */ /* 0x010fe20000000000 */
[----:B-----5:R-:W-:Y:S01]  /*0760*/  FADD R29, R29, R16 ;  /* 0x000000101d1d7221 */ /* 0x020fe20000000000 */
[----:B------:R-:W-:Y:S02]  /*0770*/  IADD3 R16, P0, PT, R20, UR7, RZ ;  /* 0x0000000714107c10 */ /* 0x000fe4000ff1e0ff */
[----:B------:R-:W-:Y:S02]  /*0780*/  FFMA R34, R34, -0.30000001192092895508, R17 ;  /* 0xbe99999a22227823 */ /* 0x000fe40000000011 */
[----:B------:R-:W-:Y:S02]  /*0790*/  IADD3.X R17, PT, PT, R19, UR8, RZ, P0, !PT ;  /* 0x0000000813117c10 */ /* 0x000fe400087fe4ff */
[----:B------:R-:W-:-:S05]  /*07a0*/  FFMA R31, R29, -0.40000000596046447754, R34 ;  /* 0xbecccccd1d1f7823 */ /* 0x000fca0000000022 */
[----:B------:R0:W-:Y:S04]  /*07b0*/  STG.E desc[UR10][R16.64+-0x4], R31 ;  /* 0xfffffc1f10007986 */ /* 0x0001e8000c10190a */
[----:B------:R-:W2:Y:S04]  /*07c0*/  LDG.E R30, desc[UR10][R4.64+0x8] ;  /* 0x0000080a041e7981 */ /* 0x000ea8000c1e1900 */
[----:B------:R-:W2:Y:S04]  /*07d0*/  LDG.E R33, desc[UR10][R4.64+0x504] ;  /* 0x0005040a04217981 */ /* 0x000ea8000c1e1900 */
[----:B------:R-:W3:Y:S04]  /*07e0*/  LDG.E R35, desc[UR10][R4.64+0x50c] ;  /* 0x00050c0a04237981 */ /* 0x000ee8000c1e1900 */
[----:B------:R-:W4:Y:S04]  /*07f0*/  LDG.E R29, desc[UR10][R6.64+-0x4] ;  /* 0xfffffc0a061d7981 */ /* 0x000f28000c1e1900 */
[----:B------:R-:W5:Y:S04]  /*0800*/  LDG.E R34, desc[UR10][R2.64+0x4] ;  /* 0x0000040a02227981 */ /* 0x000f68000c1e1900 */
[----:B------:R-:W5:Y:S04]  /*0810*/  LDG.E R37, desc[UR10][R2.64+0x8] ;  /* 0x0000080a02257981 */ /* 0x000f68000c1e1900 */
[----:B0-----:R-:W5:Y:S04]  /*0820*/  LDG.E R31, desc[UR10][R2.64+0x504] ;  /* 0x0005040a021f7981 */ /* 0x001f68000c1e1900 */
[----:B------:R-:W5:Y:S04]  /*0830*/  LDG.E R12, desc[UR10][R12.64] ;  /* 0x0000000a0c0c7981 */ /* 0x000f68000c1e1900 */
[----:B------:R-:W5:Y:S04]  /*0840*/  LDG.E R36, desc[UR10][R4.64+0xc] ;  /* 0x00000c0a04247981 */ /* 0x000f68000c1e1900 */
[----:B------:R-:W5:Y:S04]  /*0850*/  LDG.E R32, desc[UR10][R8.64] ;  /* 0x0000000a08207981 */ /* 0x000f68000c1e1900 */
[----:B------:R0:W5:Y:S01]  /*0860*/  LDG.E R13, desc[UR10][R4.64+0x4] ;  /* 0x0000040a040d7981 */ /* 0x000162000c1e1900 */
[----:B--2---:R-:W-:-:S03]  /*0870*/  FADD R30, R30, R33 ;  /* 0x000000211e1e7221 */ /* 0x004fc60000000000 */
[----:B------:R-:W2:Y:S01]  /*0880*/  LDG.E R33, desc[UR10][R2.64+0xc] ;  /* 0x00000c0a02217981 */ /* 0x000ea2000c1e1900 */
[----:B---3--:R-:W-:-:S03]  /*0890*/  FADD R30, R30, R35 ;  /* 0x000000231e1e7221 */ /* 0x008fc60000000000 */
[----:B------:R-:W0:Y:S01]  /*08a0*/  LDG.E R35, desc[UR10][R4.64+0x508] ;  /* 0x0005080a04237981 */ /* 0x000e22000c1e1900 */
[----:B----4-:R-:W-:-:S03]  /*08b0*/  FADD R30, R30, R29 ;  /* 0x0000001d1e1e7221 */ /* 0x010fc60000000000 */
[----:B------:R-:W3:Y:S01]  /*08c0*/  LDG.E R29, desc[UR10][R8.64+-0x8] ;  /* 0xfffff80a081d7981 */ /* 0x000ee2000c1e1900 */
[----:B-----5:R-:W-:-:S03]  /*08d0*/  FADD R34, R30, R34 ;  /* 0x000000221e227221 */ /* 0x020fc60000000000 */
[----:B------:R-:W4:Y:S04]  /*08e0*/  LDG.E R30, desc[UR10][R8.64+-0x4] ;  /* 0xfffffc0a081e7981 */ /* 0x000f28000c1e1900 */
[----:B------:R-:W5:Y:S04]  /*08f0*/  LDG.E R5, desc[UR10][R10.64+0xc] ;  /* 0x00000c0a0a057981 */ /* 0x000f68000c1e1900 */
[----:B------:R-:W4:Y:S04]  /*0900*/  LDG.E R9, desc[UR10][R10.64+0x4] ;  /* 0x0000040a0a097981 */ /* 0x000f28000c1e1900 */
[----:B------:R-:W5:Y:S01]  /*0910*/  LDG.E R8, desc[UR10][R10.64+0x504] ;  /* 0x0005040a0a087981 */ /* 0x000f62000c1e1900 */
[----:B0-----:R-:W-:-:S03]  /*0920*/  FADD R4, R35, R37 ;  /* 0x0000002523047221 */ /* 0x001fc60000000000 */
[----:B------:R-:W4:Y:S04]  /*0930*/  LDG.E R35, desc[UR10][R6.64+-0x8] ;  /* 0xfffff80a06237981 */ /* 0x000f28000c1e1900 */
[----:B------:R2:W5:Y:S02]  /*0940*/  LDG.E R37, desc[UR10][R6.64] ;  /* 0x0000000a06257981 */ /* 0x000564000c1e1900 */
[----:B--2---:R-:W-:Y:S01]  /*0950*/  FADD R6, R34, R33 ;  /* 0x0000002122067221 */ /* 0x004fe20000000000 */
[----:B------:R-:W-:Y:S01]  /*0960*/  FADD R34, R4, R31 ;  /* 0x0000001f04227221 */ /* 0x000fe20000000000 */
[----:B------:R-:W2:Y:S04]  /*0970*/  LDG.E R33, desc[UR10][R2.64+0x50c] ;  /* 0x00050c0a02217981 */ /* 0x000ea8000c1e1900 */
[----:B------:R-:W2:Y:S01]  /*0980*/  LDG.E R31, desc[UR10][R10.64+0x8] ;  /* 0x0000080a0a1f7981 */ /* 0x000ea2000c1e1900 */
[----:B---3--:R-:W-:-:S03]  /*0990*/  FADD R29, R6, R29 ;  /* 0x0000001d061d7221 */ /* 0x008fc60000000000 */
[----:B------:R-:W3:Y:S04]  /*09a0*/  LDG.E R4, desc[UR10][R10.64+0x508] ;  /* 0x0005080a0a047981 */ /* 0x000ee8000c1e1900 */
[----:B------:R0:W3:Y:S04]  /*09b0*/  LDG.E R3, desc[UR10][R2.64+0x508] ;  /* 0x0005080a02037981 */ /* 0x0000e8000c1e1900 */
[----:B------:R-:W3:Y:S04]  /*09c0*/  LDG.E R6, desc[UR10][R10.64+0x50c] ;  /* 0x00050c0a0a067981 */ /* 0x000ee8000c1e1900 */
[----:B------:R-:W3:Y:S01]  /*09d0*/  LDG.E R7, desc[UR10][R14.64+-0x8] ;  /* 0xfffff80a0e077981 */ /* 0x000ee2000c1e1900 */
[----:B0-----:R-:W-:-:S03]  /*09e0*/  FADD R2, R13, R36 ;  /* 0x000000240d027221 */ /* 0x001fc60000000000 */
[----:B------:R-:W3:Y:S04]  /*09f0*/  LDG.E R13, desc[UR10][R14.64+-0x4] ;  /* 0xfffffc0a0e0d7981 */ /* 0x000ee8000c1e1900 */
[----:B------:R-:W3:Y:S01]  /*0a00*/  LDG.E R36, desc[UR10][R14.64] ;  /* 0x0000000a0e247981 */ /* 0x000ee2000c1e1900 */
[----:B------:R-:W-:Y:S01]  /*0a10*/  FADD R32, R29, R32 ;  /* 0x000000201d207221 */ /* 0x000fe20000000000 */
[----:B------:R-:W-:Y:S02]  /*0a20*/  UIADD3 UR12, UP0, UPT, UR12, 0x8, URZ ;  /* 0x000000080c0c7890 */ /* 0x000fe4000ff1e0ff */
[----:B------:R-:W-:Y:S02]  /*0a30*/  UIADD3 UR4, UPT, UPT, UR4, 0x2, URZ ;  /* 0x0000000204047890 */ /* 0x000fe4000fffe0ff */
[----:B------:R-:W-:-:S02]  /*0a40*/  UIADD3.X UR13, UPT, UPT, URZ, UR13, URZ, UP0, !UPT ;  /* 0x0000000dff0d7290 */ /* 0x000fc400087fe4ff */
[----:B------:R-:W-:Y:S02]  /*0a50*/  UISETP.NE.AND UP0, UPT, UR4, 0x13e, UPT ;  /* 0x0000013e0400788c */ /* 0x000fe4000bf05270 */
[----:B------:R-:W-:Y:S02]  /*0a60*/  UIADD3 UR5, UP2, UPT, UR5, 0x8, URZ ;  /* 0x0000000805057890 */ /* 0x000fe4000ff5e0ff */
[----:B------:R-:W-:Y:S02]  /*0a70*/  UIADD3 UR7, UP1, UPT, UR7, 0x8, URZ ;  /* 0x0000000807077890 */ /* 0x000fe4000ff3e0ff */
[----:B------:R-:W-:Y:S02]  /*0a80*/  UIADD3.X UR6, UPT, UPT, URZ, UR6, URZ, UP2, !UPT ;  /* 0x00000006ff067290 */ /* 0x000fe400097fe4ff */
[----:B------:R-:W-:Y:S01]  /*0a90*/  UIADD3.X UR8, UPT, UPT, URZ, UR8, URZ, UP1, !UPT ;  /* 0x00000008ff087290 */ /* 0x000fe20008ffe4ff */
[----:B----4-:R-:W-:-:S04]  /*0aa0*/  FADD R2, R2, R35 ;  /* 0x0000002302027221 */ /* 0x010fc80000000000 */
[----:B-----5:R-:W-:-:S04]  /*0ab0*/  FADD R2, R2, R37 ;  /* 0x0000002502027221 */ /* 0x020fc80000000000 */
[----:B------:R-:W-:Y:S01]  /*0ac0*/  FADD R2, R2, R9 ;  /* 0x0000000902027221 */ /* 0x000fe20000000000 */
[----:B--2---:R-:W-:Y:S01]  /*0ad0*/  FADD R33, R34, R33 ;  /* 0x0000002122217221 */ /* 0x004fe20000000000 */
[----:B------:R-:W-:-:S03]  /*0ae0*/  FADD R31, R32, R31 ;  /* 0x0000001f201f7221 */ /* 0x000fc60000000000 */
[----:B------:R-:W-:Y:S01]  /*0af0*/  FADD R33, R33, R30 ;  /* 0x0000001e21217221 */ /* 0x000fe20000000000 */
[----:B------:R-:W-:-:S03]  /*0b00*/  FADD R31, R31, R8 ;  /* 0x000000081f1f7221 */ /* 0x000fc60000000000 */
[----:B---3--:R-:W-:Y:S01]  /*0b10*/  FADD R4, R33, R4 ;  /* 0x0000000421047221 */ /* 0x008fe20000000000 */
[----:B------:R-:W-:Y:S01]  /*0b20*/  FADD R2, R2, R5 ;  /* 0x0000000502027221 */ /* 0x000fe20000000000 */
[----:B------:R-:W-:Y:S01]  /*0b30*/  FFMA R3, R3, -0.10000000149011611938, R12 ;  /* 0xbdcccccd03037823 */ /* 0x000fe2000000000c */
[----:B------:R-:W-:-:S03]  /*0b40*/  FADD R6, R31, R6 ;  /* 0x000000061f067221 */ /* 0x000fc60000000000 */
[----:B------:R-:W-:Y:S01]  /*0b50*/  FFMA R3, R4, -0.20000000298023223877, R3 ;  /* 0xbe4ccccd04037823 */ /* 0x000fe20000000003 */
[----:B------:R-:W-:Y:S01]  /*0b60*/  FADD R7, R2, R7 ;  /* 0x0000000702077221 */ /* 0x000fe20000000000 */
[----:B------:R-:W-:-:S03]  /*0b70*/  FADD R6, R6, R13 ;  /* 0x0000000d06067221 */ /* 0x000fc60000000000 */
[----:B------:R-:W-:Y:S01]  /*0b80*/  FADD R36, R7, R36 ;  /* 0x0000002407247221 */ /* 0x000fe20000000000 */
[----:B------:R-:W-:-:S04]  /*0b90*/  FFMA R3, R6, -0.30000001192092895508, R3 ;  /* 0xbe99999a06037823 */ /* 0x000fc80000000003 */
[----:B------:R-:W-:-:S05]  /*0ba0*/  FFMA R3, R36, -0.40000000596046447754, R3 ;  /* 0xbecccccd24037823 */ /* 0x000fca0000000003 */
[----:B------:R0:W-:Y:S01]  /*0bb0*/  STG.E desc[UR10][R16.64], R3 ;  /* 0x0000000310007986 */ /* 0x0001e2000c10190a */
[----:B------:R-:W-:Y:S05]  /*0bc0*/  BRA.U UP0, `(.L_x_1) ;  /* 0xfffffff500dc7547 */ /* 0x000fea000b83ffff */
[----:B------:R-:W-:Y:S06]  /*0bd0*/  BAR.SYNC.DEFER_BLOCKING 0x0 ;  /* 0x0000000000007b1d */ /* 0x000fec0000010000 */
[----:B------:R-:W-:Y:S05]  /*0be0*/  EXIT ;  /* 0x000000000000794d */ /* 0x000fea0003800000 */
.L_x_2:
        /* <DEDUP_REMOVED lines=9> */
.L_x_10:


//--------------------- .text._Z7fd6_GPUPfS_      --------------------------
	.section	.text._Z7fd6_GPUPfS_,"ax",@progbits
	.align	128
        .global         _Z7fd6_GPUPfS_
        .type           _Z7fd6_GPUPfS_,@function
        .size           _Z7fd6_GPUPfS_,(.L_x_11 - _Z7fd6_GPUPfS_)
        .other          _Z7fd6_GPUPfS_,@"STO_CUDA_ENTRY STV_DEFAULT"
_Z7fd6_GPUPfS_:
.text._Z7fd6_GPUPfS_:
[----:B------:R-:W-:Y:S01]  /*0000*/  LDC R1, c[0x0][0x37c] ;  /* 0x0000df00ff017b82 */ /* 0x000fe20000000800 */
[----:B------:R-:W0:Y:S07]  /*0010*/  S2R R3, SR_TID.X ;  /* 0x0000000000037919 */ /* 0x000e2e0000002100 */
[----:B------:R-:W0:Y:S01]  /*0020*/  S2UR UR4, SR_CTAID.X ;  /* 0x00000000000479c3 */ /* 0x000e220000002500 */
[----:B------:R-:W1:Y:S01]  /*0030*/  LDCU.64 UR6, c[0x0][0x358] ;  /* 0x00006b00ff0677ac */ /* 0x000e620008000a00 */
[----:B------:R-:W2:Y:S01]  /*0040*/  S2R R5, SR_TID.Y ;  /* 0x0000000000057919 */ /* 0x000ea20000002200 */
[----:B------:R-:W3:Y:S05]  /*0050*/  LDCU.64 UR8, c[0x0][0x388] ;  /* 0x00007100ff0877ac */ /* 0x000eea0008000a00 */
[----:B------:R-:W0:Y:S08]  /*0060*/  LDC R0, c[0x0][0x360] ;  /* 0x0000d800ff007b82 */ /* 0x000e300000000800 */
[----:B------:R-:W2:Y:S08]  /*0070*/  S2UR UR5, SR_CTAID.Y ;  /* 0x00000000000579c3 */ /* 0x000eb00000002600 */
[----:B------:R-:W2:Y:S01]  /*0080*/  LDC R2, c[0x0][0x364] ;  /* 0x0000d900ff027b82 */ /* 0x000ea20000000800 */
[----:B0-----:R-:W-:-:S04]  /*0090*/  IMAD R0, R0, UR4, R3 ;  /* 0x0000000400007c24 */ /* 0x001fc8000f8e0203 */
[----:B------:R-:W-:-:S04]  /*00a0*/  IMAD R4, R0, 0x12e80, RZ ;  /* 0x00012e8000047824 */ /* 0x000fc800078e02ff */
[C---:B------:R-:W-:Y:S02]  /*00b0*/  VIADD R6, R4.reuse, 0x5e880 ;  /* 0x0005e88004067836 */ /* 0x040fe40000000000 */
[C---:B------:R-:W-:Y:S02]  /*00c0*/  VIADD R14, R4.reuse, 0x38b80 ;  /* 0x00038b80040e7836 */ /* 0x040fe40000000000 */
[C---:B------:R-:W-:Y:S01]  /*00d0*/  VIADD R10, R4.reuse, 0x25d00 ;  /* 0x00025d00040a7836 */ /* 0x040fe20000000000 */
[----:B------:R-:W-:Y:S01]  /*00e0*/  SHF.R.S32.HI R8, RZ, 0x1f, R6 ;  /* 0x0000001fff087819 */ /* 0x000fe20000011406 */
[----:B------:R-:W-:Y:S02]  /*00f0*/  VIADD R12, R4, 0x97400 ;  /* 0x00097400040c7836 */ /* 0x000fe40000000000 */
[----:B--2---:R-:W-:Y:S01]  /*0100*/  IMAD R2, R2, UR5, R5 ;  /* 0x0000000502027c24 */ /* 0x004fe2000f8e0205 */
[----:B------:R-:W0:Y:S01]  /*0110*/  LDCU.64 UR4, c[0x0][0x380] ;  /* 0x00007000ff0477ac */ /* 0x000e220008000a00 */
[----:B------:R-:W-:-:S02]  /*0120*/  VIADD R16, R4, 0x84580 ;  /* 0x0008458004107836 */ /* 0x000fc40000000000 */
[----:B------:R-:W-:Y:S02]  /*0130*/  IMAD R9, R2, 0x140, RZ ;  /* 0x0000014002097824 */ /* 0x000fe400078e02ff */
[----:B------:R-:W-:Y:S02]  /*0140*/  VIADD R20, R4, 0x71700 ;  /* 0x0007170004147836 */ /* 0x000fe40000000000 */
[C---:B------:R-:W-:Y:S01]  /*0150*/  VIADD R5, R9.reuse, 0x280 ;  /* 0x0000028009057836 */ /* 0x040fe20000000000 */
[C---:B------:R-:W-:Y:S01]  /*0160*/  IADD3 R2, P0, PT, R9.reuse, R6, RZ ;  /* 0x0000000609027210 */ /* 0x040fe20007f1e0ff */
[C---:B------:R-:W-:Y:S02]  /*0170*/  VIADD R17, R9.reuse, 0x500 ;  /* 0x0000050009117836 */ /* 0x040fe40000000000 */
[C---:B------:R-:W-:Y:S01]  /*0180*/  VIADD R19, R9.reuse, 0x780 ;  /* 0x0000078009137836 */ /* 0x040fe20000000000 */
[C---:B------:R-:W-:Y:S01]  /*0190*/  IADD3 R48, P4, PT, R6.reuse, R5, RZ ;  /* 0x0000000506307210 */ /* 0x040fe20007f9e0ff */
[----:B------:R-:W-:Y:S01]  /*01a0*/  IMAD.X R3, RZ, RZ, R8, P0 ;  /* 0x000000ffff037224 */ /* 0x000fe200000e0608 */
[----:B------:R-:W-:Y:S01]  /*01b0*/  IADD3 R15, P2, PT, R6, R17, RZ ;  /* 0x00000011060f7210 */ /* 0x000fe20007f5e0ff */
[----:B------:R-:W-:Y:S01]  /*01c0*/  VIADD R7, R9, 0xa00 ;  /* 0x00000a0009077836 */ /* 0x000fe20000000000 */
[----:B------:R-:W-:Y:S01]  /*01d0*/  LEA.HI.X.SX32 R25, R5, R8, 0x1, P4 ;  /* 0x0000000805197211 */ /* 0x000fe200020f0eff */
[C---:B------:R-:W-:Y:S01]  /*01e0*/  VIADD R11, R9.reuse, 0x3c0 ;  /* 0x000003c0090b7836 */ /* 0x040fe20000000000 */
[C---:B------:R-:W-:Y:S01]  /*01f0*/  SHF.L.U64.HI R0, R2.reuse, 0x2, R3 ;  /* 0x0000000202007819 */ /* 0x040fe20000010203 */
[----:B------:R-:W-:Y:S01]  /*0200*/  IMAD.SHL.U32 R2, R2, 0x4, RZ ;  /* 0x0000000402027824 */ /* 0x000fe200078e00ff */
[C---:B------:R-:W-:Y:S01]  /*0210*/  IADD3 R3, P1, PT, R6.reuse, R19, RZ ;  /* 0x0000001306037210 */ /* 0x040fe20007f3e0ff */
[----:B------:R-:W-:Y:S01]  /*0220*/  VIADD R13, R9, 0x8c0 ;  /* 0x000008c0090d7836 */ /* 0x000fe20000000000 */
[----:B------:R-:W-:Y:S01]  /*0230*/  IADD3 R49, P5, PT, R6, R7, RZ ;  /* 0x0000000706317210 */ /* 0x000fe20007fbe0ff */
[----:B------:R-:W-:Y:S01]  /*0240*/  VIADD R18, R4, 0x4ba00 ;  /* 0x0004ba0004127836 */ /* 0x000fe20000000000 */
[----:B0-----:R-:W-:Y:S01]  /*0250*/  IADD3 R40, P0, PT, R2, UR4, RZ ;  /* 0x0000000402287c10 */ /* 0x001fe2000ff1e0ff */
[----:B------:R-:W-:Y:S01]  /*0260*/  IMAD.SHL.U32 R52, R15, 0x4, RZ ;  /* 0x000000040f347824 */ /* 0x000fe200078e00ff */
[----:B------:R-:W-:Y:S01]  /*0270*/  IADD3 R50, P6, PT, R6, R11, RZ ;  /* 0x0000000b06327210 */ /* 0x000fe20007fde0ff */
[----:B------:R-:W-:Y:S01]  /*0280*/  UMOV UR4, URZ ;  /* 0x000000ff00047c82 */ /* 0x000fe20008000000 */
[----:B------:R-:W-:-:S02]  /*0290*/  IADD3 R40, P4, PT, R40, 0x1918, RZ ;  /* 0x0000191828287810 */ /* 0x000fc40007f9e0ff */
[----:B------:R-:W-:Y:S02]  /*02a0*/  IADD3 R51, P3, PT, R6, R13, RZ ;  /* 0x0000000d06337210 */ /* 0x000fe40007f7e0ff */
[-C--:B------:R-:W-:Y:S02]  /*02b0*/  LEA.HI.X.SX32 R26, R17, R8.reuse, 0x1, P2 ;  /* 0x00000008111a7211 */ /* 0x080fe400010f0eff */
[----:B------:R-:W-:Y:S02]  /*02c0*/  LEA.HI.X.SX32 R24, R19, R8, 0x1, P1 ;  /* 0x0000000813187211 */ /* 0x000fe400008f0eff */
[----:B------:R-:W-:Y:S02]  /*02d0*/  IADD3.X R41, PT, PT, RZ, UR5, R0, P4, P0 ;  /* 0x00000005ff297c10 */ /* 0x000fe4000a7e0400 */
[----:B------:R-:W-:Y:S02]  /*02e0*/  IADD3 R6, P2, PT, R9, R14, RZ ;  /* 0x0000000e09067210 */ /* 0x000fe40007f5e0ff */
[----:B------:R-:W-:-:S02]  /*02f0*/  IADD3 R4, P0, PT, R10, R9, RZ ;  /* 0x000000090a047210 */ /* 0x000fc40007f1e0ff */
[----:B------:R-:W-:Y:S02]  /*0300*/  IADD3 R5, P1, PT, R9, R12, RZ ;  /* 0x0000000c09057210 */ /* 0x000fe40007f3e0ff */
[-C--:B------:R-:W-:Y:S02]  /*0310*/  LEA.HI.X.SX32 R30, R7, R8.reuse, 0x1, P5 ;  /* 0x00000008071e7211 */ /* 0x080fe400028f0eff */
[-C--:B------:R-:W-:Y:S02]  /*0320*/  LEA.HI.X.SX32 R23, R11, R8.reuse, 0x1, P6 ;  /* 0x000000080b177211 */ /* 0x080fe400030f0eff */
[----:B------:R-:W-:Y:S02]  /*0330*/  LEA.HI.X.SX32 R28, R13, R8, 0x1, P3 ;  /* 0x000000080d1c7211 */ /* 0x000fe400018f0eff */
[C---:B------:R-:W-:Y:S02]  /*0340*/  IADD3 R7, P3, PT, R9.reuse, R20, RZ ;  /* 0x0000001409077210 */ /* 0x040fe40007f7e0ff */
[----:B------:R-:W-:-:S02]  /*0350*/  IADD3 R8, P4, PT, R9, R16, RZ ;  /* 0x0000001009087210 */ /* 0x000fc40007f9e0ff */
[----:B------:R-:W-:Y:S02]  /*0360*/  IADD3 R9, P5, PT, R9, R18, RZ ;  /* 0x0000001209097210 */ /* 0x000fe40007fbe0ff */
[----:B------:R-:W-:Y:S02]  /*0370*/  LEA.HI.X.SX32 R19, R14, RZ, 0x1, P2 ;  /* 0x000000ff0e137211 */ /* 0x000fe400010f0eff */
[----:B------:R-:W-:Y:S02]  /*0380*/  LEA.HI.X.SX32 R21, R10, RZ, 0x1, P0 ;  /* 0x000000ff0a157211 */ /* 0x000fe400000f0eff */
[----:B------:R-:W-:Y:S02]  /*0390*/  LEA.HI.X.SX32 R22, R12, RZ, 0x1, P1 ;  /* 0x000000ff0c167211 */ /* 0x000fe400008f0eff */
[----:B------:R-:W-:Y:S02]  /*03a0*/  SHF.L.U64.HI R14, R15, 0x2, R26 ;  /* 0x000000020f0e7819 */ /* 0x000fe4000001021a */
[C---:B------:R-:W-:Y:S01]  /*03b0*/  SHF.L.U64.HI R10, R48.reuse, 0x2, R25 ;  /* 0x00000002300a7819 */ /* 0x040fe20000010219 */
[----:B------:R-:W-:Y:S01]  /*03c0*/  IMAD.SHL.U32 R48, R48, 0x4, RZ ;  /* 0x0000000430307824 */ /* 0x000fe200078e00ff */
        /* <DEDUP_REMOVED lines=8> */
[----:B------:R-:W-:-:S02]  /*0450*/  LEA.HI.X.SX32 R20, R20, RZ, 0x1, P3 ;  /* 0x000000ff14147211 */ /* 0x000fc400018f0eff */
[----:B------:R-:W-:Y:S02]  /*0460*/  LEA.HI.X.SX32 R17, R16, RZ, 0x1, P4 ;  /* 0x000000ff10117211 */ /* 0x000fe400020f0eff */
[----:B------:R-:W-:Y:S02]  /*0470*/  LEA.HI.X.SX32 R18, R18, RZ, 0x1, P5 ;  /* 0x000000ff12127211 */ /* 0x000fe400028f0eff */
[----:B------:R-:W-:Y:S02]  /*0480*/  SHF.L.U64.HI R38, R4, 0x2, R21 ;  /* 0x0000000204267819 */ /* 0x000fe40000010215 */
[----:B------:R-:W-:Y:S02]  /*0490*/  SHF.L.U64.HI R39, R5, 0x2, R22 ;  /* 0x0000000205277819 */ /* 0x000fe40000010216 */
[----:B------:R-:W-:Y:S02]  /*04a0*/  SHF.L.U64.HI R44, R6, 0x2, R19 ;  /* 0x00000002062c7819 */ /* 0x000fe40000010213 */
[----:B------:R-:W-:-:S02]  /*04b0*/  SHF.L.U64.HI R45, R7, 0x2, R20 ;  /* 0x00000002072d7819 */ /* 0x000fc40000010214 */
[----:B------:R-:W-:Y:S02]  /*04c0*/  SHF.L.U64.HI R46, R8, 0x2, R17 ;  /* 0x00000002082e7819 */ /* 0x000fe40000010211 */
[----:B------:R-:W-:Y:S02]  /*04d0*/  SHF.L.U64.HI R47, R9, 0x2, R18 ;  /* 0x00000002092f7819 */ /* 0x000fe40000010212 */
[----:B------:R-:W-:Y:S02]  /*04e0*/  LOP3.LUT R48, R48, 0x18, RZ, 0xfc, !PT ;  /* 0x0000001830307812 */ /* 0x000fe400078efcff */
[----:B------:R-:W-:Y:S02]  /*04f0*/  LOP3.LUT R49, R49, 0x18, RZ, 0xfc, !PT ;  /* 0x0000001831317812 */ /* 0x000fe400078efcff */
[----:B------:R-:W-:Y:S02]  /*0500*/  LOP3.LUT R50, R50, 0x18, RZ, 0xfc, !PT ;  /* 0x0000001832327812 */ /* 0x000fe400078efcff */
[----:B------:R-:W-:-:S02]  /*0510*/  LOP3.LUT R51, R51, 0x18, RZ, 0xfc, !PT ;  /* 0x0000001833337812 */ /* 0x000fc400078efcff */
[----:B------:R-:W-:Y:S02]  /*0520*/  LOP3.LUT R52, R52, 0x18, RZ, 0xfc, !PT ;  /* 0x0000001834347812 */ /* 0x000fe400078efcff */
[----:B-1-3--:R-:W-:-:S07]  /*0530*/  LOP3.LUT R3, R3, 0x18, RZ, 0xfc, !PT ;  /* 0x0000001803037812 */ /* 0x00afce00078efcff */
.L_x_3:
[----:B------:R-:W-:Y:S02]  /*0540*/  IADD3 R24, P3, PT, R50, UR8, RZ ;  /* 0x0000000832187c10 */ /* 0x000fe4000ff7e0ff */
[----:B------:R-:W-:Y:S02]  /*0550*/  LEA R22, P2, R6, UR8, 0x2 ;  /* 0x0000000806167c11 */ /* 0x000fe4000f8410ff */
[----:B------:R-:W-:Y:S02]  /*0560*/  IADD3.X R25, PT, PT, R12, UR9, RZ, P3, !PT ;  /* 0x000000090c197c10 */ /* 0x000fe40009ffe4ff */
[----:B------:R-:W-:Y:S02]  /*0570*/  IADD3.X R23, PT, PT, R44, UR9, RZ, P2, !PT ;  /* 0x000000092c177c10 */ /* 0x000fe400097fe4ff */
[----:B------:R-:W-:Y:S02]  /*0580*/  LEA R16, P0, R4, UR8, 0x2 ;  /* 0x0000000804107c11 */ /* 0x000fe4000f8010ff */
[----:B------:R-:W-:Y:S01]  /*0590*/  IADD3 R18, P1, PT, R48, UR8, RZ ;  /* 0x0000000830127c10 */ /* 0x000fe2000ff3e0ff */
[----:B------:R-:W2:Y:S01]  /*05a0*/  LDG.E R22, desc[UR6][R22.64+0x1914] ;  /* 0x0019140616167981 */ /* 0x000ea2000c1e1900 */
[----:B0-----:R-:W-:-:S02]  /*05b0*/  IADD3.X R17, PT, PT, R38, UR9, RZ, P0, !PT ;  /* 0x0000000926117c10 */ /* 0x001fc400087fe4ff */
[----:B------:R-:W-:Y:S01]  /*05c0*/  IADD3.X R19, PT, PT, R10, UR9, RZ, P1, !PT ;  /* 0x000000090a137c10 */ /* 0x000fe20008ffe4ff */
[----:B------:R0:W2:Y:S04]  /*05d0*/  LDG.E R25, desc[UR6][R24.64+-0x4] ;  /* 0xfffffc0618197981 */ /* 0x0000a8000c1e1900 */
[----:B------:R-:W3:Y:S04]  /*05e0*/  LDG.E R29, desc[UR6][R16.64+0x1914] ;  /* 0x00191406101d7981 */ /* 0x000ee8000c1e1900 */
[----:B------:R-:W3:Y:S01]  /*05f0*/  LDG.E R30, desc[UR6][R18.64+-0x4] ;  /* 0xfffffc06121e7981 */ /* 0x000ee2000c1e1900 */
[----:B------:R-:W-:-:S04]  /*0600*/  IADD3 R20, P0, PT, R2, UR8, RZ ;  /* 0x0000000802147c10 */ /* 0x000fc8000ff1e0ff */
[----:B------:R-:W-:Y:S02]  /*0610*/  IADD3.X R21, PT, PT, R0, UR9, RZ, P0, !PT ;  /* 0x0000000900157c10 */ /* 0x000fe400087fe4ff */
[----:B------:R-:W-:-:S03]  /*0620*/  IADD3 R26, P1, PT, R51, UR8, RZ ;  /* 0x00000008331a7c10 */ /* 0x000fc6000ff3e0ff */
[----:B------:R-:W4:Y:S01]  /*0630*/  LDG.E R42, desc[UR6][R20.64+0x190c] ;  /* 0x00190c06142a7981 */ /* 0x000f22000c1e1900 */
[----:B------:R-:W-:-:S03]  /*0640*/  IADD3.X R27, PT, PT, R13, UR9, RZ, P1, !PT ;  /* 0x000000090d1b7c10 */ /* 0x000fc60008ffe4ff */
[----:B------:R-:W5:Y:S01]  /*0650*/  LDG.E R34, desc[UR6][R20.64+0x1908] ;  /* 0x0019080614227981 */ /* 0x000f62000c1e1900 */
[----:B0-----:R-:W-:-:S03]  /*0660*/  LEA R24, P1, R5, UR8, 0x2 ;  /* 0x0000000805187c11 */ /* 0x001fc6000f8210ff */
[----:B------:R-:W5:Y:S04]  /*0670*/  LDG.E R35, desc[UR6][R20.64+0x191c] ;  /* 0x00191c0614237981 */ /* 0x000f68000c1e1900 */
[----:B------:R-:W5:Y:S04]  /*0680*/  LDG.E R36, desc[UR6][R20.64+0x1920] ;  /* 0x0019200614247981 */ /* 0x000f68000c1e1900 */
[----:B------:R0:W5:Y:S04]  /*0690*/  LDG.E R28, desc[UR6][R26.64+-0x4] ;  /* 0xfffffc061a1c7981 */ /* 0x000168000c1e1900 */
[----:B------:R-:W5:Y:S01]  /*06a0*/  LDG.E R37, desc[UR6][R20.64+0x1918] ;  /* 0x0019180614257981 */ /* 0x000f62000c1e1900 */
[----:B--2---:R-:W-:Y:S01]  /*06b0*/  FADD R33, R22, R25 ;  /* 0x0000001916217221 */ /* 0x004fe20000000000 */
[----:B------:R-:W-:-:S04]  /*06c0*/  IADD3 R22, P0, PT, R49, UR8, RZ ;  /* 0x0000000831167c10 */ /* 0x000fc8000ff1e0ff */
[----:B------:R-:W-:Y:S02]  /*06d0*/  IADD3.X R23, PT, PT, R11, UR9, RZ, P0, !PT ;  /* 0x000000090b177c10 */ /* 0x000fe400087fe4ff */
[----:B------:R-:W-:Y:S01]  /*06e0*/  IADD3.X R25, PT, PT, R39, UR9, RZ, P1, !PT ;  /* 0x0000000927197c10 */ /* 0x000fe20008ffe4ff */
[----:B---3--:R-:W-:Y:S02]  /*06f0*/  FADD R31, R29, R30 ;  /* 0x0000001e1d1f7221 */ /* 0x008fe40000000000 */
[----:B------:R-:W2:Y:S04]  /*0700*/  LDG.E R30, desc[UR6][R22.64+-0x4] ;  /* 0xfffffc06161e7981 */ /* 0x000ea8000c1e1900 */
[----:B------:R-:W3:Y:S01]  /*0710*/  LDG.E R29, desc[UR6][R24.64+0x1914] ;  /* 0x00191406181d7981 */ /* 0x000ee2000c1e1900 */
[----:B0-----:R-:W-:-:S04]  /*0720*/  LEA R26, P0, R8, UR8, 0x2 ;  /* 0x00000008081a7c11 */ /* 0x001fc8000f8010ff */
[----:B------:R-:W-:-:S05]  /*0730*/  IADD3.X R27, PT, PT, R46, UR9, RZ, P0, !PT ;  /* 0x000000092e1b7c10 */ /* 0x000fca00087fe4ff */
[----:B------:R-:W3:Y:S01]  /*0740*/  LDG.E R32, desc[UR6][R26.64+0x1914] ;  /* 0x001914061a207981 */ /* 0x000ee2000c1e1900 */
[----:B----4-:R-:W-:Y:S01]  /*0750*/  FADD R33, R33, R42 ;  /* 0x0000002a21217221 */ /* 0x010fe20000000000 */
[----:B-----5:R-:W-:Y:S02]  /*0760*/  FADD R31, R31, R34 ;  /* 0x000000221f1f7221 */ /* 0x020fe40000000000 */
[----:B------:R-:W4:Y:S01]  /*0770*/  LDG.E R42, desc[UR6][R20.64+0x1910] ;  /* 0x00191006142a7981 */ /* 0x000f22000c1e1900 */
[----:B------:R-:W-:Y:S01]  /*0780*/  FADD R33, R33, R35 ;  /* 0x0000002321217221 */ /* 0x000fe20000000000 */
[----:B------:R-:W-:-:S03]  /*0790*/  FADD R31, R31, R36 ;  /* 0x000000241f1f7221 */ /* 0x000fc60000000000 */
[----:B------:R-:W-:Y:S01]  /*07a0*/  FADD R33, R33, R28 ;  /* 0x0000001c21217221 */ /* 0x000fe20000000000 */
[----:B------:R-:W-:Y:S01]  /*07b0*/  LEA R28, P0, R9, UR8, 0x2 ;  /* 0x00000008091c7c11 */ /* 0x000fe2000f8010ff */
[----:B--2---:R-:W-:Y:S01]  /*07c0*/  FADD R34, R31, R30 ;  /* 0x0000001e1f227221 */ /* 0x004fe20000000000 */
[----:B------:R-:W-:-:S03]  /*07d0*/  IADD3 R30, P1, PT, R52, UR8, RZ ;  /* 0x00000008341e7c10 */ /* 0x000fc6000ff3e0ff */
[----:B---3--:R-:W-:Y:S01]  /*07e0*/  FADD R34, R34, R29 ;  /* 0x0000001d22227221 */ /* 0x008fe20000000000 */
[----:B------:R-:W-:Y:S02]  /*07f0*/  IADD3.X R29, PT, PT, R47, UR9, RZ, P0, !PT ;  /* 0x000000092f1d7c10 */ /* 0x000fe400087fe4ff */
[----:B------:R-:W-:-:S03]  /*0800*/  IADD3.X R31, PT, PT, R14, UR9, RZ, P1, !PT ;  /* 0x000000090e1f7c10 */ /* 0x000fc60008ffe4ff */
[----:B------:R-:W2:Y:S04]  /*0810*/  LDG.E R43, desc[UR6][R28.64+0x1914] ;  /* 0x001914061c2b7981 */ /* 0x000ea8000c1e1900 */
[----:B------:R-:W2:Y:S01]  /*0820*/  LDG.E R53, desc[UR6][R30.64+-0x4] ;  /* 0xfffffc061e357981 */ /* 0x000ea2000c1e1900 */
[----:B------:R-:W-:Y:S01]  /*0830*/  FADD R36, R33, R32 ;  /* 0x0000002021247221 */ /* 0x000fe20000000000 */
[----:B------:R-:W-:-:S04]  /*0840*/  IADD3 R32, P0, PT, R3, UR8, RZ ;  /* 0x0000000803207c10 */ /* 0x000fc8000ff1e0ff */
[----:B------:R-:W-:-:S05]  /*0850*/  IADD3.X R33, PT, PT, R15, UR9, RZ, P0, !PT ;  /* 0x000000090f217c10 */ /* 0x000fca00087fe4ff */
[----:B------:R-:W3:Y:S01]  /*0860*/  LDG.E R35, desc[UR6][R32.64+-0x4] ;  /* 0xfffffc0620237981 */ /* 0x000ee2000c1e1900 */
[----:B--2---:R-:W-:-:S04]  /*0870*/  FADD R43, R43, R53 ;  /* 0x000000352b2b7221 */ /* 0x004fc80000000000 */
[----:B----4-:R-:W-:Y:S02]  /*0880*/  FADD R42, R43, R42 ;  /* 0x0000002a2b2a7221 */ /* 0x010fe40000000000 */
[----:B------:R-:W2:Y:S02]  /*0890*/  LDG.E R43, desc[UR6][R20.64+0x1914] ;  /* 0x00191406142b7981 */ /* 0x000ea4000c1e1900 */
[----:B------:R-:W-:Y:S01]  /*08a0*/  FADD R42, R42, R37 ;  /* 0x000000252a2a7221 */ /* 0x000fe20000000000 */
[----:B------:R-:W-:-:S04]  /*08b0*/  FMUL R37, R36, 0.40000000596046447754 ;  /* 0x3ecccccd24257820 */ /* 0x000fc80000400000 */
[----:B------:R-:W-:Y:S01]  /*08c0*/  FFMA R36, R34, 0.80000001192092895508, R37 ;  /* 0x3f4ccccd22247823 */ /* 0x000fe20000000025 */
[----:B------:R-:W-:Y:S01]  /*08d0*/  LEA R34, P0, R7, UR8, 0x2 ;  /* 0x0000000807227c11 */ /* 0x000fe2000f8010ff */
[----:B---3--:R-:W-:-:S03]  /*08e0*/  FADD R42, R42, R35 ;  /* 0x000000232a2a7221 */ /* 0x008fc60000000000 */
[----:B------:R-:W-:-:S05]  /*08f0*/  IADD3.X R35, PT, PT, R45, UR9, RZ, P0, !PT ;  /* 0x000000092d237c10 */ /* 0x000fca00087fe4ff */
[----:B------:R-:W3:Y:S02]  /*0900*/  LDG.E R37, desc[UR6][R34.64+0x1914] ;  /* 0x0019140622257981 */ /* 0x000ee4000c1e1900 */
[----:B---3--:R-:W-:-:S04]  /*0910*/  FADD R37, R42, R37 ;  /* 0x000000252a257221 */ /* 0x008fc80000000000 */
[----:B------:R-:W-:Y:S01]  /*0920*/  FFMA R36, R37, 0.20000000298023223877, R36 ;  /* 0x3e4ccccd25247823 */ /* 0x000fe20000000024 */
[----:B------:R-:W-:Y:S01]  /*0930*/  IADD3 R42, P1, PT, R50, UR8, RZ ;  /* 0x00000008322a7c10 */ /* 0x000fe2000ff3e0ff */
[----:B------:R-:W-:Y:S02]  /*0940*/  IMAD.MOV.U32 R37, RZ, RZ, R41 ;  /* 0x000000ffff257224 */ /* 0x000fe400078e0029 */
[----:B--2---:R-:W-:Y:S01]  /*0950*/  FFMA R53, R43, 0.10000000149011611938, R36 ;  /* 0x3dcccccd2b357823 */ /* 0x004fe20000000024 */
[----:B------:R-:W-:Y:S01]  /*0960*/  IMAD.MOV.U32 R36, RZ, RZ, R40 ;  /* 0x000000ffff247224 */ /* 0x000fe200078e0028 */
[----:B------:R-:W-:Y:S02]  /*0970*/  LEA R40, P0, R6, UR8, 0x2 ;  /* 0x0000000806287c11 */ /* 0x000fe4000f8010ff */
[----:B------:R-:W-:Y:S02]  /*0980*/  IADD3.X R43, PT, PT, R12, UR9, RZ, P1, !PT ;  /* 0x000000090c2b7c10 */ /* 0x000fe40008ffe4ff */
[----:B------:R-:W-:Y:S01]  /*0990*/  IADD3.X R41, PT, PT, R44, UR9, RZ, P0, !PT ;  /* 0x000000092c297c10 */ /* 0x000fe200087fe4ff */
[----:B------:R0:W-:Y:S04]  /*09a0*/  STG.E desc[UR6][R36.64+-0x4], R53 ;  /* 0xfffffc3524007986 */ /* 0x0001e8000c101906 */
[----:B------:R-:W2:Y:S04]  /*09b0*/  LDG.E R40, desc[UR6][R40.64+0x1918] ;  /* 0x0019180628287981 */ /* 0x000ea8000c1e1900 */
[----:B------:R-:W2:Y:S04]  /*09c0*/  LDG.E R43, desc[UR6][R42.64] ;  /* 0x000000062a2b7981 */ /* 0x000ea8000c1e1900 */
[----:B0-----:R0:W3:Y:S04]  /*09d0*/  LDG.E R53, desc[UR6][R16.64+0x1918] ;  /* 0x0019180610357981 */ /* 0x0010e8000c1e1900 */
[----:B------:R-:W4:Y:S04]  /*09e0*/  LDG.E R22, desc[UR6][R22.64] ;  /* 0x0000000616167981 */ /* 0x000f28000c1e1900 */
[----:B------:R-:W3:Y:S01]  /*09f0*/  LDG.E R18, desc[UR6][R18.64] ;  /* 0x0000000612127981 */ /* 0x000ee2000c1e1900 */
[----:B0-----:R-:W-:-:S03]  /*0a00*/  IADD3 R16, P0, PT, R51, UR8, RZ ;  /* 0x0000000833107c10 */ /* 0x001fc6000ff1e0ff */
[----:B------:R-:W5:Y:S01]  /*0a10*/  LDG.E R28, desc[UR6][R28.64+0x1918] ;  /* 0x001918061c1c7981 */ /* 0x000f62000c1e1900 */
[----:B------:R-:W-:-:S03]  /*0a20*/  IADD3.X R17, PT, PT, R13, UR9, RZ, P0, !PT ;  /* 0x000000090d117c10 */ /* 0x000fc600087fe4ff */
[----:B------:R-:W4:Y:S04]  /*0a30*/  LDG.E R23, desc[UR6][R20.64+0x1910] ;  /* 0x0019100614177981 */ /* 0x000f28000c1e1900 */
[----:B------:R0:W5:Y:S04]  /*0a40*/  LDG.E R16, desc[UR6][R16.64] ;  /* 0x0000000610107981 */ /* 0x000168000c1e1900 */
[----:B------:R-:W5:Y:S04]  /*0a50*/  LDG.E R31, desc[UR6][R30.64] ;  /* 0x000000061e1f7981 */ /* 0x000f68000c1e1900 */
[----:B------:R-:W5:Y:S04]  /*0a60*/  LDG.E R19, desc[UR6][R20.64+0x190c] ;  /* 0x00190c0614137981 */ /* 0x000f68000c1e1900 */
[----:B------:R-:W0:Y:S04]  /*0a70*/  LDG.E R17, desc[UR6][R20.64+0x1920] ;  /* 0x0019200614117981 */ /* 0x000e28000c1e1900 */
[----:B------:R-:W5:Y:S04]  /*0a80*/  LDG.E R26, desc[UR6][R26.64+0x1918] ;  /* 0x001918061a1a7981 */ /* 0x000f68000c1e1900 */
[----:B------:R-:W5:Y:S04]  /*0a90*/  LDG.E R29, desc[UR6][R20.64+0x1924] ;  /* 0x00192406141d7981 */ /* 0x000f68000c1e1900 */
[----:B------:R-:W5:Y:S04]  /*0aa0*/  LDG.E R24, desc[UR6][R24.64+0x1918] ;  /* 0x0019180618187981 */ /* 0x000f68000c1e1900 */
[----:B------:R-:W5:Y:S04]  /*0ab0*/  LDG.E R27, desc[UR6][R20.64+0x1914] ;  /* 0x00191406141b7981 */ /* 0x000f68000c1e1900 */
[----:B------:R-:W5:Y:S04]  /*0ac0*/  LDG.E R32, desc[UR6][R32.64] ;  /* 0x0000000620207981 */ /* 0x000f68000c1e1900 */
[----:B------:R-:W5:Y:S04]  /*0ad0*/  LDG.E R25, desc[UR6][R20.64+0x191c] ;  /* 0x00191c0614197981 */ /* 0x000f68000c1e1900 */
[----:B------:R-:W5:Y:S04]  /*0ae0*/  LDG.E R34, desc[UR6][R34.64+0x1918] ;  /* 0x0019180622227981 */ /* 0x000f68000c1e1900 */
[----:B------:R-:W5:Y:S01]  /*0af0*/  LDG.E R41, desc[UR6][R20.64+0x1918] ;  /* 0x0019180614297981 */ /* 0x000f62000c1e1900 */
[----:B------:R-:W-:-:S02]  /*0b00*/  UIADD3 UR8, UP0, UPT, UR8, 0x8, URZ ;  /* 0x0000000808087890 */ /* 0x000fc4000ff1e0ff */
[----:B------:R-:W-:Y:S02]  /*0b10*/  UIADD3 UR4, UPT, UPT, UR4, 0x2, URZ ;  /* 0x0000000204047890 */ /* 0x000fe4000fffe0ff */
[----:B------:R-:W-:Y:S02]  /*0b20*/  UIADD3.X UR9, UPT, UPT, URZ, UR9, URZ, UP0, !UPT ;  /* 0x00000009ff097290 */ /* 0x000fe400087fe4ff */
[----:B------:R-:W-:Y:S01]  /*0b30*/  UISETP.NE.AND UP0, UPT, UR4, 0x136, UPT ;  /* 0x000001360400788c */ /* 0x000fe2000bf05270 */
[----:B--2---:R-:W-:Y:S01]  /*0b40*/  FADD R40, R40, R43 ;  /* 0x0000002b28287221 */ /* 0x004fe20000000000 */
[----:B---3--:R-:W-:-:S03]  /*0b50*/  FADD R18, R53, R18 ;  /* 0x0000001235127221 */ /* 0x008fc60000000000 */
[----:B----4-:R-:W-:Y:S01]  /*0b60*/  FADD R40, R40, R23 ;  /* 0x0000001728287221 */ /* 0x010fe20000000000 */
[----:B-----5:R-:W-:Y:S01]  /*0b70*/  FADD R28, R28, R31 ;  /* 0x0000001f1c1c7221 */ /* 0x020fe20000000000 */
[----:B------:R-:W-:Y:S02]  /*0b80*/  FADD R18, R18, R19 ;  /* 0x0000001312127221 */ /* 0x000fe40000000000 */
[----:B0-----:R-:W-:-:S04]  /*0b90*/  FADD R17, R40, R17 ;  /* 0x0000001128117221 */ /* 0x001fc80000000000 */
[----:B------:R-:W-:Y:S01]  /*0ba0*/  FADD R17, R17, R16 ;  /* 0x0000001011117221 */ /* 0x000fe20000000000 */
[----:B------:R-:W-:-:S03]  /*0bb0*/  FADD R29, R18, R29 ;  /* 0x0000001d121d7221 */ /* 0x000fc60000000000 */
[----:B------:R-:W-:Y:S01]  /*0bc0*/  FADD R17, R17, R26 ;  /* 0x0000001a11117221 */ /* 0x000fe20000000000 */
[----:B------:R-:W-:Y:S01]  /*0bd0*/  FADD R29, R29, R22 ;  /* 0x000000161d1d7221 */ /* 0x000fe20000000000 */
[----:B------:R-:W-:-:S03]  /*0be0*/  FADD R28, R28, R27 ;  /* 0x0000001b1c1c7221 */ /* 0x000fc60000000000 */
[----:B------:R-:W-:Y:S01]  /*0bf0*/  FADD R24, R29, R24 ;  /* 0x000000181d187221 */ /* 0x000fe20000000000 */
[----:B------:R-:W-:Y:S01]  /*0c00*/  FMUL R17, R17, 0.40000000596046447754 ;  /* 0x3ecccccd11117820 */ /* 0x000fe20000400000 */
[----:B------:R-:W-:-:S04]  /*0c10*/  FADD R25, R28, R25 ;  /* 0x000000191c197221 */ /* 0x000fc80000000000 */
[----:B------:R-:W-:Y:S01]  /*0c20*/  FADD R25, R25, R32 ;  /* 0x0000002019197221 */ /* 0x000fe20000000000 */
[----:B------:R-:W-:-:S03]  /*0c30*/  FFMA R17, R24, 0.80000001192092895508, R17 ;  /* 0x3f4ccccd18117823 */ /* 0x000fc60000000011 */
[----:B------:R-:W-:-:S04]  /*0c40*/  FADD R34, R25, R34 ;  /* 0x0000002219227221 */ /* 0x000fc80000000000 */
[----:B------:R-:W-:-:S04]  /*0c50*/  FFMA R34, R34, 0.20000000298023223877, R17 ;  /* 0x3e4ccccd22227823 */ /* 0x000fc80000000011 */
[----:B------:R-:W-:-:S05]  /*0c60*/  FFMA R17, R41, 0.10000000149011611938, R34 ;  /* 0x3dcccccd29117823 */ /* 0x000fca0000000022 */
[----:B------:R0:W-:Y:S01]  /*0c70*/  STG.E desc[UR6][R36.64], R17 ;  /* 0x0000001124007986 */ /* 0x0001e2000c101906 */
[----:B------:R-:W-:-:S05]  /*0c80*/  IADD3 R40, P0, PT, R36, 0x8, RZ ;  /* 0x0000000824287810 */ /* 0x000fca0007f1e0ff */
[----:B------:R-:W-:Y:S01]  /*0c90*/  IMAD.X R41, RZ, RZ, R37, P0 ;  /* 0x000000ffff297224 */ /* 0x000fe200000e0625 */
[----:B------:R-:W-:Y:S07]  /*0ca0*/  BRA.U UP0, `(.L_x_3) ;  /* 0xfffffff900247547 */ /* 0x000fee000b83ffff */
[----:B------:R-:W-:Y:S06]  /*0cb0*/  BAR.SYNC.DEFER_BLOCKING 0x0 ;  /* 0x0000000000007b1d */ /* 0x000fec0000010000 */
[----:B------:R-:W-:Y:S05]  /*0cc0*/  EXIT ;  /* 0x000000000000794d */ /* 0x000fea0003800000 */
.L_x_4:
        /* <DEDUP_REMOVED lines=11> */
.L_x_11:


//--------------------- .text._Z10jacobi_GPUPfS_  --------------------------
	.section	.text._Z10jacobi_GPUPfS_,"ax",@progbits
	.align	128
        .global         _Z10jacobi_GPUPfS_
        .type           _Z10jacobi_GPUPfS_,@function
        .size           _Z10jacobi_GPUPfS_,(.L_x_12 - _Z10jacobi_GPUPfS_)
        .other          _Z10jacobi_GPUPfS_,@"STO_CUDA_ENTRY STV_DEFAULT"
_Z10jacobi_GPUPfS_:
.text._Z10jacobi_GPUPfS_:
[----:B------:R-:W-:Y:S01]  /*0000*/  LDC R1, c[0x0][0x37c] ;  /* 0x0000df00ff017b82 */ /* 0x000fe20000000800 */
[----:B------:R-:W0:Y:S07]  /*0010*/  S2R R3, SR_TID.X ;  /* 0x0000000000037919 */ /* 0x000e2e0000002100 */
[----:B------:R-:W0:Y:S01]  /*0020*/  S2UR UR4, SR_CTAID.X ;  /* 0x00000000000479c3 */ /* 0x000e220000002500 */
[----:B------:R-:W1:Y:S01]  /*0030*/  LDCU.128 UR8, c[0x0][0x380] ;  /* 0x00007000ff0877ac */ /* 0x000e620008000c00 */
[----:B------:R-:W2:Y:S01]  /*0040*/  S2R R5, SR_TID.Y ;  /* 0x0000000000057919 */ /* 0x000ea20000002200 */
[----:B------:R-:W3:Y:S05]  /*0050*/  LDCU.64 UR6, c[0x0][0x358] ;  /* 0x00006b00ff0677ac */ /* 0x000eea0008000a00 */
[----:B------:R-:W0:Y:S08]  /*0060*/  LDC R0, c[0x0][0x360] ;  /* 0x0000d800ff007b82 */ /* 0x000e300000000800 */
[----:B------:R-:W2:Y:S08]  /*0070*/  S2UR UR5, SR_CTAID.Y ;  /* 0x00000000000579c3 */ /* 0x000eb00000002600 */
[----:B------:R-:W2:Y:S01]  /*0080*/  LDC R2, c[0x0][0x364] ;  /* 0x0000d900ff027b82 */ /* 0x000ea20000000800 */
[----:B0-----:R-:W-:-:S02]  /*0090*/  IMAD R0, R0, UR4, R3 ;  /* 0x0000000400007c24 */ /* 0x001fc4000f8e0203 */
[----:B--2---:R-:W-:Y:S02]  /*00a0*/  IMAD R2, R2, UR5, R5 ;  /* 0x0000000502027c24 */ /* 0x004fe4000f8e0205 */
[----:B------:R-:W-:Y:S02]  /*00b0*/  IMAD R5, R0, 0x12e80, RZ ;  /* 0x00012e8000057824 */ /* 0x000fe400078e02ff */
[----:B------:R-:W-:-:S03]  /*00c0*/  IMAD R6, R2, 0x140, RZ ;  /* 0x0000014002067824 */ /* 0x000fc600078e02ff */
[C---:B------:R-:W-:Y:S02]  /*00d0*/  IADD3 R7, PT, PT, R5.reuse, 0x12e80, RZ ;  /* 0x00012e8005077810 */ /* 0x040fe40007ffe0ff */
[C---:B------:R-:W-:Y:S02]  /*00e0*/  IADD3 R3, P1, PT, R5.reuse, R6, RZ ;  /* 0x0000000605037210 */ /* 0x040fe40007f3e0ff */
[----:B------:R-:W-:Y:S02]  /*00f0*/  SHF.R.S32.HI R13, RZ, 0x1f, R7 ;  /* 0x0000001fff0d7819 */ /* 0x000fe40000011407 */
[----:B------:R-:W-:Y:S02]  /*0100*/  IADD3 R0, P0, PT, R6, R7, RZ ;  /* 0x0000000706007210 */ /* 0x000fe40007f1e0ff */
[----:B------:R-:W-:Y:S02]  /*0110*/  LEA.HI.X.SX32 R4, R5, RZ, 0x1, P1 ;  /* 0x000000ff05047211 */ /* 0x000fe400008f0eff */
[----:B------:R-:W-:-:S02]  /*0120*/  IADD3.X R9, PT, PT, RZ, R13, RZ, P0, !PT ;  /* 0x0000000dff097210 */ /* 0x000fc400007fe4ff */
[C---:B-1----:R-:W-:Y:S02]  /*0130*/  LEA R2, P0, R3.reuse, UR10, 0x2 ;  /* 0x0000000a03027c11 */ /* 0x042fe4000f8010ff */
[C---:B------:R-:W-:Y:S02]  /*0140*/  SHF.L.U32 R10, R0.reuse, 0x2, RZ ;  /* 0x00000002000a7819 */ /* 0x040fe400000006ff */
[----:B------:R-:W-:Y:S02]  /*0150*/  LEA.HI.X R3, R3, UR11, R4, 0x2, P0 ;  /* 0x0000000b03037c11 */ /* 0x000fe400080f1404 */
[----:B------:R-:W-:Y:S02]  /*0160*/  SHF.L.U64.HI R0, R0, 0x2, R9 ;  /* 0x0000000200007819 */ /* 0x000fe40000010209 */
[----:B------:R-:W-:Y:S01]  /*0170*/  IADD3 R4, P0, PT, R10, UR10, RZ ;  /* 0x0000000a0a047c10 */ /* 0x000fe2000ff1e0ff */
[----:B---3--:R-:W2:Y:S01]  /*0180*/  LDG.E R11, desc[UR6][R2.64+0x504] ;  /* 0x00050406020b7981 */ /* 0x008ea2000c1e1900 */
[----:B------:R-:W-:-:S02]  /*0190*/  IADD3 R9, PT, PT, R5, 0x25d00, RZ ;  /* 0x00025d0005097810 */ /* 0x000fc40007ffe0ff */
[----:B------:R-:W-:Y:S02]  /*01a0*/  IADD3 R8, PT, PT, R6, 0x280, RZ ;  /* 0x0000028006087810 */ /* 0x000fe40007ffe0ff */
[----:B------:R-:W-:Y:S02]  /*01b0*/  IADD3.X R5, PT, PT, R0, UR11, RZ, P0, !PT ;  /* 0x0000000b00057c10 */ /* 0x000fe400087fe4ff */
[----:B------:R-:W-:Y:S02]  /*01c0*/  IADD3 R7, P0, PT, R7, R8, RZ ;  /* 0x0000000807077210 */ /* 0x000fe40007f1e0ff */
[----:B------:R-:W-:Y:S01]  /*01d0*/  IADD3 R15, P1, PT, R6, R9, RZ ;  /* 0x00000009060f7210 */ /* 0x000fe20007f3e0ff */
[----:B------:R-:W2:Y:S01]  /*01e0*/  LDG.E R12, desc[UR6][R4.64+0x4] ;  /* 0x00000406040c7981 */ /* 0x000ea2000c1e1900 */
[----:B------:R-:W-:Y:S02]  /*01f0*/  LEA.HI.X.SX32 R16, R8, R13, 0x1, P0 ;  /* 0x0000000d08107211 */ /* 0x000fe400000f0eff */
[----:B------:R-:W-:Y:S01]  /*0200*/  LEA R6, P2, R7, UR10, 0x2 ;  /* 0x0000000a07067c11 */ /* 0x000fe2000f8410ff */
[----:B------:R-:W3:Y:S01]  /*0210*/  LDG.E R14, desc[UR6][R4.64+0x500] ;  /* 0x00050006040e7981 */ /* 0x000ee2000c1e1900 */
[----:B------:R-:W-:-:S02]  /*0220*/  LEA.HI.X.SX32 R18, R9, RZ, 0x1, P1 ;  /* 0x000000ff09127211 */ /* 0x000fc400008f0eff */
[----:B------:R-:W-:Y:S01]  /*0230*/  LEA R8, P0, R15, UR10, 0x2 ;  /* 0x0000000a0f087c11 */ /* 0x000fe2000f8010ff */
[----:B------:R-:W4:Y:S01]  /*0240*/  LDG.E R13, desc[UR6][R4.64+0x504] ;  /* 0x00050406040d7981 */ /* 0x000f22000c1e1900 */
[----:B------:R-:W-:-:S03]  /*0250*/  LEA.HI.X R7, R7, UR11, R16, 0x2, P2 ;  /* 0x0000000b07077c11 */ /* 0x000fc600090f1410 */
[----:B------:R-:W5:Y:S01]  /*0260*/  LDG.E R16, desc[UR6][R4.64+0x508] ;  /* 0x0005080604107981 */ /* 0x000f62000c1e1900 */
[----:B------:R-:W-:-:S03]  /*0270*/  LEA.HI.X R9, R15, UR11, R18, 0x2, P0 ;  /* 0x0000000b0f097c11 */ /* 0x000fc600080f1412 */
[----:B------:R-:W4:Y:S04]  /*0280*/  LDG.E R18, desc[UR6][R6.64+0x4] ;  /* 0x0000040606127981 */ /* 0x000f28000c1e1900 */
[----:B------:R-:W4:Y:S01]  /*0290*/  LDG.E R20, desc[UR6][R8.64+0x504] ;  /* 0x0005040608147981 */ /* 0x000f22000c1e1900 */
[----:B------:R-:W-:Y:S01]  /*02a0*/  IADD3 R10, P0, PT, R10, UR8, RZ ;  /* 0x000000080a0a7c10 */ /* 0x000fe2000ff1e0ff */
[----:B--2---:R-:W-:-:S04]  /*02b0*/  FADD R11, R11, R12 ;  /* 0x0000000c0b0b7221 */ /* 0x004fc80000000000 */
[----:B---3--:R-:W-:-:S04]  /*02c0*/  FADD R11, R11, R14 ;  /* 0x0000000e0b0b7221 */ /* 0x008fc80000000000 */
[----:B-----5:R-:W-:-:S04]  /*02d0*/  FADD R11, R11, R16 ;  /* 0x000000100b0b7221 */ /* 0x020fc80000000000 */
[----:B----4-:R-:W-:Y:S01]  /*02e0*/  FADD R11, R11, R18 ;  /* 0x000000120b0b7221 */ /* 0x010fe20000000000 */
[----:B------:R-:W-:-:S03]  /*02f0*/  FMUL R13, R13, 0.20000000298023223877 ;  /* 0x3e4ccccd0d0d7820 */ /* 0x000fc60000400000 */
[----:B------:R-:W-:Y:S01]  /*0300*/  FADD R20, R11, R20 ;  /* 0x000000140b147221 */ /* 0x000fe20000000000 */
[----:B------:R-:W-:-:S03]  /*0310*/  IADD3.X R11, PT, PT, R0, UR9, RZ, P0, !PT ;  /* 0x00000009000b7c10 */ /* 0x000fc600087fe4ff */
[----:B------:R-:W-:-:S05]  /*0320*/  FFMA R13, R20, 0.30000001192092895508, R13 ;  /* 0x3e99999a140d7823 */ /* 0x000fca000000000d */
[----:B------:R0:W-:Y:S04]  /*0330*/  STG.E desc[UR6][R10.64+0x504], R13 ;  /* 0x0005040d0a007986 */ /* 0x0001e8000c101906 */
[----:B------:R-:W2:Y:S04]  /*0340*/  LDG.E R0, desc[UR6][R2.64+0x508] ;  /* 0x0005080602007981 */ /* 0x000ea8000c1e1900 */
[----:B------:R-:W2:Y:S04]  /*0350*/  LDG.E R15, desc[UR6][R4.64+0x8] ;  /* 0x00000806040f7981 */ /* 0x000ea8000c1e1900 */
[----:B------:R-:W3:Y:S04]  /*0360*/  LDG.E R17, desc[UR6][R4.64+0x504] ;  /* 0x0005040604117981 */ /* 0x000ee8000c1e1900 */
[----:B------:R-:W4:Y:S04]  /*0370*/  LDG.E R19, desc[UR6][R4.64+0x50c] ;  /* 0x00050c0604137981 */ /* 0x000f28000c1e1900 */
[----:B------:R-:W5:Y:S04]  /*0380*/  LDG.E R21, desc[UR6][R6.64+0x8] ;  /* 0x0000080606157981 */ /* 0x000f68000c1e1900 */
[----:B------:R-:W0:Y:S01]  /*0390*/  LDG.E R12, desc[UR6][R4.64+0x508] ;  /* 0x00050806040c7981 */ /* 0x000e22000c1e1900 */
[----:B--2---:R-:W-:-:S03]  /*03a0*/  FADD R0, R0, R15 ;  /* 0x0000000f00007221 */ /* 0x004fc60000000000 */
[----:B------:R-:W2:Y:S01]  /*03b0*/  LDG.E R15, desc[UR6][R8.64+0x508] ;  /* 0x00050806080f7981 */ /* 0x000ea2000c1e1900 */
[----:B---3--:R-:W-:-:S04]  /*03c0*/  FADD R0, R0, R17 ;  /* 0x0000001100007221 */ /* 0x008fc80000000000 */
[----:B----4-:R-:W-:-:S04]  /*03d0*/  FADD R0, R0, R19 ;  /* 0x0000001300007221 */ /* 0x010fc80000000000 */
[----:B-----5:R-:W-:Y:S01]  /*03e0*/  FADD R0, R0, R21 ;  /* 0x0000001500007221 */ /* 0x020fe20000000000 */
[----:B0-----:R-:W-:-:S03]  /*03f0*/  FMUL R13, R12, 0.20000000298023223877 ;  /* 0x3e4ccccd0c0d7820 */ /* 0x001fc60000400000 */
[----:B--2---:R-:W-:-:S04]  /*0400*/  FADD R0, R0, R15 ;  /* 0x0000000f00007221 */ /* 0x004fc80000000000 */
        /* <DEDUP_REMOVED lines=47> */
[----:B------:R1:W2:Y:S04]  /*0700*/  LDG.E R0, desc[UR6][R2.64+0x518] ;  /* 0x0005180602007981 */ /* 0x0002a8000c1e1900 */
[----:B------:R-:W2:Y:S04]  /*0710*/  LDG.E R15, desc[UR6][R4.64+0x18] ;  /* 0x00001806040f7981 */ /* 0x000ea8000c1e1900 */
[----:B------:R-:W3:Y:S04]  /*0720*/  LDG.E R17, desc[UR6][R4.64+0x514] ;  /* 0x0005140604117981 */ /* 0x000ee8000c1e1900 */
[----:B------:R-:W4:Y:S04]  /*0730*/  LDG.E R19, desc[UR6][R4.64+0x51c] ;  /* 0x00051c0604137981 */ /* 0x000f28000c1e1900 */
[----:B------:R-:W5:Y:S04]  /*0740*/  LDG.E R21, desc[UR6][R6.64+0x18] ;  /* 0x0000180606157981 */ /* 0x000f68000c1e1900 */
[----:B------:R-:W0:Y:S04]  /*0750*/  LDG.E R12, desc[UR6][R4.64+0x518] ;  /* 0x00051806040c7981 */ /* 0x000e28000c1e1900 */
[----:B------:R-:W5:Y:S01]  /*0760*/  LDG.E R23, desc[UR6][R8.64+0x518] ;  /* 0x0005180608177981 */ /* 0x000f62000c1e1900 */
[----:B------:R-:W-:-:S02]  /*0770*/  IADD3 R16, P3, PT, R2, 0x520, RZ ;  /* 0x0000052002107810 */ /* 0x000fc40007f7e0ff */
[----:B------:R-:W-:Y:S02]  /*0780*/  IADD3 R14, P0, PT, R4, 0x524, RZ ;  /* 0x00000524040e7810 */ /* 0x000fe40007f1e0ff */
[----:B-1----:R-:W-:Y:S01]  /*0790*/  IADD3 R2, P4, PT, R6, 0x20, RZ ;  /* 0x0000002006027810 */ /* 0x002fe20007f9e0ff */
[----:B------:R-:W-:Y:S01]  /*07a0*/  UMOV UR4, 0x6 ;  /* 0x0000000600047882 */ /* 0x000fe20000000000 */
[----:B--2---:R-:W-:-:S04]  /*07b0*/  FADD R0, R0, R15 ;  /* 0x0000000f00007221 */ /* 0x004fc80000000000 */
[----:B---3--:R-:W-:-:S04]  /*07c0*/  FADD R0, R0, R17 ;  /* 0x0000001100007221 */ /* 0x008fc80000000000 */
[----:B----4-:R-:W-:-:S04]  /*07d0*/  FADD R0, R0, R19 ;  /* 0x0000001300007221 */ /* 0x010fc80000000000 */
[----:B-----5:R-:W-:Y:S01]  /*07e0*/  FADD R0, R0, R21 ;  /* 0x0000001500007221 */ /* 0x020fe20000000000 */
[----:B0-----:R-:W-:-:S03]  /*07f0*/  FMUL R13, R12, 0.20000000298023223877 ;  /* 0x3e4ccccd0c0d7820 */ /* 0x001fc60000400000 */
[----:B------:R-:W-:-:S04]  /*0800*/  FADD R0, R0, R23 ;  /* 0x0000001700007221 */ /* 0x000fc80000000000 */
[----:B------:R-:W-:-:S05]  /*0810*/  FFMA R17, R0, 0.30000001192092895508, R13 ;  /* 0x3e99999a00117823 */ /* 0x000fca000000000d */
[----:B------:R0:W-:Y:S01]  /*0820*/  STG.E desc[UR6][R10.64+0x518], R17 ;  /* 0x000518110a007986 */ /* 0x0001e2000c101906 */
[----:B------:R-:W-:Y:S02]  /*0830*/  IADD3 R12, P1, PT, R8, 0x520, RZ ;  /* 0x00000520080c7810 */ /* 0x000fe40007f3e0ff */
[----:B------:R-:W-:Y:S02]  /*0840*/  IADD3 R0, P2, PT, R10, 0x520, RZ ;  /* 0x000005200a007810 */ /* 0x000fe40007f5e0ff */
[----:B------:R-:W-:Y:S02]  /*0850*/  IADD3.X R15, PT, PT, RZ, R9, RZ, P1, !PT ;  /* 0x00000009ff0f7210 */ /* 0x000fe40000ffe4ff */
[----:B------:R-:W-:Y:S02]  /*0860*/  IADD3.X R9, PT, PT, RZ, R3, RZ, P3, !PT ;  /* 0x00000003ff097210 */ /* 0x000fe40001ffe4ff */
[----:B------:R-:W-:Y:S02]  /*0870*/  IADD3.X R19, PT, PT, RZ, R5, RZ, P0, !PT ;  /* 0x00000005ff137210 */ /* 0x000fe400007fe4ff */
[----:B------:R-:W-:-:S02]  /*0880*/  IADD3.X R13, PT, PT, RZ, R11, RZ, P2, !PT ;  /* 0x0000000bff0d7210 */ /* 0x000fc400017fe4ff */
[----:B0-----:R-:W-:-:S07]  /*0890*/  IADD3.X R3, PT, PT, RZ, R7, RZ, P4, !PT ;  /* 0x00000007ff037210 */ /* 0x001fce00027fe4ff */
.L_x_5:
[----:B------:R-:W-:Y:S01]  /*08a0*/  MOV R6, R14 ;  /* 0x0000000e00067202 */ /* 0x000fe20000000f00 */
[----:B------:R-:W2:Y:S01]  /*08b0*/  LDG.E R21, desc[UR6][R2.64+-0x4] ;  /* 0xfffffc0602157981 */ /* 0x000ea2000c1e1900 */
[----:B------:R-:W-:Y:S02]  /*08c0*/  MOV R7, R19 ;  /* 0x0000001300077202 */ /* 0x000fe40000000f00 */
[----:B------:R-:W-:Y:S02]  /*08d0*/  MOV R4, R16 ;  /* 0x0000001000047202 */ /* 0x000fe40000000f00 */
[----:B------:R-:W-:Y:S01]  /*08e0*/  MOV R5, R9 ;  /* 0x0000000900057202 */ /* 0x000fe20000000f00 */
[----:B------:R-:W3:Y:S04]  /*08f0*/  LDG.E R17, desc[UR6][R6.64+-0xc] ;  /* 0xfffff40606117981 */ /* 0x000ee8000c1e1900 */
[----:B------:R-:W4:Y:S04]  /*0900*/  LDG.E R8, desc[UR6][R4.64+-0x4] ;  /* 0xfffffc0604087981 */ /* 0x000f28000c1e1900 */
[----:B------:R-:W4:Y:S01]  /*0910*/  LDG.E R9, desc[UR6][R6.64+-0x508] ;  /* 0xfffaf80606097981 */ /* 0x000f22000c1e1900 */
[----:B------:R-:W-:-:S03]  /*0920*/  MOV R10, R12 ;  /* 0x0000000c000a7202 */ /* 0x000fc60000000f00 */
[----:B------:R-:W5:Y:S01]  /*0930*/  LDG.E R19, desc[UR6][R6.64+-0x4] ;  /* 0xfffffc0606137981 */ /* 0x000f62000c1e1900 */
[----:B------:R-:W-:-:S03]  /*0940*/  MOV R11, R15 ;  /* 0x0000000f000b7202 */ /* 0x000fc60000000f00 */
[----:B------:R-:W2:Y:S04]  /*0950*/  LDG.E R12, desc[UR6][R6.64+-0x8] ;  /* 0xfffff806060c7981 */ /* 0x000ea8000c1e1900 */
[----:B------:R-:W2:Y:S01]  /*0960*/  LDG.E R15, desc[UR6][R10.64+-0x4] ;  /* 0xfffffc060a0f7981 */ /* 0x000ea2000c1e1900 */
[----:B----4-:R-:W-:-:S04]  /*0970*/  FADD R8, R8, R9 ;  /* 0x0000000908087221 */ /* 0x010fc80000000000 */
[----:B---3--:R-:W-:-:S04]  /*0980*/  FADD R8, R8, R17 ;  /* 0x0000001108087221 */ /* 0x008fc80000000000 */
[----:B-----5:R-:W-:-:S04]  /*0990*/  FADD R8, R8, R19 ;  /* 0x0000001308087221 */ /* 0x020fc80000000000 */
[----:B--2---:R-:W-:Y:S01]  /*09a0*/  FADD R8, R8, R21 ;  /* 0x0000001508087221 */ /* 0x004fe20000000000 */
[----:B------:R-:W-:-:S03]  /*09b0*/  FMUL R9, R12, 0.20000000298023223877 ;  /* 0x3e4ccccd0c097820 */ /* 0x000fc60000400000 */
[----:B------:R-:W-:-:S04]  /*09c0*/  FADD R8, R8, R15 ;  /* 0x0000000f08087221 */ /* 0x000fc80000000000 */
[----:B------:R-:W-:Y:S01]  /*09d0*/  FFMA R15, R8, 0.30000001192092895508, R9 ;  /* 0x3e99999a080f7823 */ /* 0x000fe20000000009 */
[----:B------:R-:W-:Y:S02]  /*09e0*/  MOV R8, R0 ;  /* 0x0000000000087202 */ /* 0x000fe40000000f00 */
[----:B------:R-:W-:-:S05]  /*09f0*/  MOV R9, R13 ;  /* 0x0000000d00097202 */ /* 0x000fca0000000f00 */
[----:B------:R0:W-:Y:S04]  /*0a00*/  STG.E desc[UR6][R8.64+-0x4], R15 ;  /* 0xfffffc0f08007986 */ /* 0x0001e8000c101906 */
[----:B------:R-:W2:Y:S04]  /*0a10*/  LDG.E R0, desc[UR6][R4.64] ;  /* 0x0000000604007981 */ /* 0x000ea8000c1e1900 */
[----:B------:R-:W2:Y:S04]  /*0a20*/  LDG.E R13, desc[UR6][R6.64+-0x504] ;  /* 0xfffafc06060d7981 */ /* 0x000ea8000c1e1900 */
[----:B------:R-:W3:Y:S04]  /*0a30*/  LDG.E R17, desc[UR6][R6.64+-0x8] ;  /* 0xfffff80606117981 */ /* 0x000ee8000c1e1900 */
[----:B------:R-:W4:Y:S04]  /*0a40*/  LDG.E R19, desc[UR6][R6.64] ;  /* 0x0000000606137981 */ /* 0x000f28000c1e1900 */
[----:B------:R-:W5:Y:S04]  /*0a50*/  LDG.E R21, desc[UR6][R2.64] ;  /* 0x0000000602157981 */ /* 0x000f68000c1e1900 */
[----:B------:R-:W5:Y:S04]  /*0a60*/  LDG.E R12, desc[UR6][R6.64+-0x4] ;  /* 0xfffffc06060c7981 */ /* 0x000f68000c1e1900 */
[----:B------:R-:W5:Y:S01]  /*0a70*/  LDG.E R23, desc[UR6][R10.64] ;  /* 0x000000060a177981 */ /* 0x000f62000c1e1900 */
[----:B--2---:R-:W-:-:S04]  /*0a80*/  FADD R0, R0, R13 ;  /* 0x0000000d00007221 */ /* 0x004fc80000000000 */
[----:B---3--:R-:W-:-:S04]  /*0a90*/  FADD R0, R0, R17 ;  /* 0x0000001100007221 */ /* 0x008fc80000000000 */
[----:B----4-:R-:W-:-:S04]  /*0aa0*/  FADD R0, R0, R19 ;  /* 0x0000001300007221 */ /* 0x010fc80000000000 */
[----:B-----5:R-:W-:Y:S01]  /*0ab0*/  FADD R0, R0, R21 ;  /* 0x0000001500007221 */ /* 0x020fe20000000000 */
[----:B------:R-:W-:-:S03]  /*0ac0*/  FMUL R13, R12, 0.20000000298023223877 ;  /* 0x3e4ccccd0c0d7820 */ /* 0x000fc60000400000 */
[----:B------:R-:W-:-:S04]  /*0ad0*/  FADD R0, R0, R23 ;  /* 0x0000001700007221 */ /* 0x000fc80000000000 */
[----:B------:R-:W-:-:S05]  /*0ae0*/  FFMA R13, R0, 0.30000001192092895508, R13 ;  /* 0x3e99999a000d7823 */ /* 0x000fca000000000d */
[----:B------:R1:W-:Y:S04]  /*0af0*/  STG.E desc[UR6][R8.64], R13 ;  /* 0x0000000d08007986 */ /* 0x0003e8000c101906 */
[----:B------:R-:W2:Y:S04]  /*0b00*/  LDG.E R0, desc[UR6][R4.64+0x4] ;  /* 0x0000040604007981 */ /* 0x000ea8000c1e1900 */
[----:B0-----:R-:W2:Y:S04]  /*0b10*/  LDG.E R15, desc[UR6][R6.64+-0x500] ;  /* 0xfffb0006060f7981 */ /* 0x001ea8000c1e1900 */
[----:B------:R-:W3:Y:S04]  /*0b20*/  LDG.E R17, desc[UR6][R6.64+-0x4] ;  /* 0xfffffc0606117981 */ /* 0x000ee8000c1e1900 */
[----:B------:R-:W4:Y:S04]  /*0b30*/  LDG.E R19, desc[UR6][R6.64+0x4] ;  /* 0x0000040606137981 */ /* 0x000f28000c1e1900 */
[----:B------:R-:W5:Y:S04]  /*0b40*/  LDG.E R21, desc[UR6][R2.64+0x4] ;  /* 0x0000040602157981 */ /* 0x000f68000c1e1900 */
[----:B------:R-:W1:Y:S04]  /*0b50*/  LDG.E R12, desc[UR6][R6.64] ;  /* 0x00000006060c7981 */ /* 0x000e68000c1e1900 */
[----:B------:R-:W5:Y:S01]  /*0b60*/  LDG.E R23, desc[UR6][R10.64+0x4] ;  /* 0x000004060a177981 */ /* 0x000f62000c1e1900 */
[----:B--2---:R-:W-:-:S04]  /*0b70*/  FADD R0, R0, R15 ;  /* 0x0000000f00007221 */ /* 0x004fc80000000000 */
[----:B---3--:R-:W-:-:S04]  /*0b80*/  FADD R0, R0, R17 ;  /* 0x0000001100007221 */ /* 0x008fc80000000000 */
[----:B----4-:R-:W-:-:S04]  /*0b90*/  FADD R0, R0, R19 ;  /* 0x0000001300007221 */ /* 0x010fc80000000000 */
[----:B-----5:R-:W-:Y:S01]  /*0ba0*/  FADD R0, R0, R21 ;  /* 0x0000001500007221 */ /* 0x020fe20000000000 */
[----:B-1----:R-:W-:-:S03]  /*0bb0*/  FMUL R13, R12, 0.20000000298023223877 ;  /* 0x3e4ccccd0c0d7820 */ /* 0x002fc60000400000 */
[----:B------:R-:W-:-:S04]  /*0bc0*/  FADD R0, R0, R23 ;  /* 0x0000001700007221 */ /* 0x000fc80000000000 */
[----:B------:R-:W-:-:S05]  /*0bd0*/  FFMA R13, R0, 0.30000001192092895508, R13 ;  /* 0x3e99999a000d7823 */ /* 0x000fca000000000d */
[----:B------:R0:W-:Y:S04]  /*0be0*/  STG.E desc[UR6][R8.64+0x4], R13 ;  /* 0x0000040d08007986 */ /* 0x0001e8000c101906 */
[----:B------:R-:W2:Y:S04]  /*0bf0*/  LDG.E R0, desc[UR6][R4.64+0x8] ;  /* 0x0000080604007981 */ /* 0x000ea8000c1e1900 */
[----:B------:R-:W2:Y:S04]  /*0c00*/  LDG.E R15, desc[UR6][R6.64+-0x4fc] ;  /* 0xfffb0406060f7981 */ /* 0x000ea8000c1e1900 */
[----:B------:R-:W3:Y:S04]  /*0c10*/  LDG.E R17, desc[UR6][R6.64] ;  /* 0x0000000606117981 */ /* 0x000ee8000c1e1900 */
[----:B------:R-:W4:Y:S04]  /*0c20*/  LDG.E R19, desc[UR6][R6.64+0x8] ;  /* 0x0000080606137981 */ /* 0x000f28000c1e1900 */
[----:B------:R-:W5:Y:S04]  /*0c30*/  LDG.E R21, desc[UR6][R2.64+0x8] ;  /* 0x0000080602157981 */ /* 0x000f68000c1e1900 */
[----:B------:R-:W0:Y:S04]  /*0c40*/  LDG.E R12, desc[UR6][R6.64+0x4] ;  /* 0x00000406060c7981 */ /* 0x000e28000c1e1900 */
[----:B------:R-:W5:Y:S01]  /*0c50*/  LDG.E R23, desc[UR6][R10.64+0x8] ;  /* 0x000008060a177981 */ /* 0x000f62000c1e1900 */
[----:B--2---:R-:W-:-:S04]  /*0c60*/  FADD R0, R0, R15 ;  /* 0x0000000f00007221 */ /* 0x004fc80000000000 */
[----:B---3--:R-:W-:-:S04]  /*0c70*/  FADD R0, R0, R17 ;  /* 0x0000001100007221 */ /* 0x008fc80000000000 */
[----:B----4-:R-:W-:-:S04]  /*0c80*/  FADD R0, R0, R19 ;  /* 0x0000001300007221 */ /* 0x010fc80000000000 */
[----:B-----5:R-:W-:Y:S01]  /*0c90*/  FADD R0, R0, R21 ;  /* 0x0000001500007221 */ /* 0x020fe20000000000 */
[----:B0-----:R-:W-:-:S03]  /*0ca0*/  FMUL R13, R12, 0.20000000298023223877 ;  /* 0x3e4ccccd0c0d7820 */ /* 0x001fc60000400000 */
        /* <DEDUP_REMOVED lines=49> */
[----:B------:R-:W2:Y:S04]  /*0fc0*/  LDG.E R15, desc[UR6][R6.64+-0x4ec] ;  /* 0xfffb1406060f7981 */ /* 0x000ea8000c1e1900 */
[----:B------:R-:W3:Y:S04]  /*0fd0*/  LDG.E R17, desc[UR6][R6.64+0x10] ;  /* 0x0000100606117981 */ /* 0x000ee8000c1e1900 */
[----:B------:R-:W4:Y:S04]  /*0fe0*/  LDG.E R19, desc[UR6][R6.64+0x18] ;  /* 0x0000180606137981 */ /* 0x000f28000c1e1900 */
[----:B------:R5:W4:Y:S04]  /*0ff0*/  LDG.E R21, desc[UR6][R2.64+0x18] ;  /* 0x0000180602157981 */ /* 0x000b28000c1e1900 */
[----:B------:R-:W1:Y:S04]  /*1000*/  LDG.E R12, desc[UR6][R6.64+0x14] ;  /* 0x00001406060c7981 */ /* 0x000e68000c1e1900 */
[----:B0-----:R-:W4:Y:S01]  /*1010*/  LDG.E R23, desc[UR6][R10.64+0x18] ;  /* 0x000018060a177981 */ /* 0x001f22000c1e1900 */
[----:B------:R-:W-:-:S04]  /*1020*/  UIADD3 UR4, UPT, UPT, UR4, 0x8, URZ ;  /* 0x0000000804047890 */ /* 0x000fc8000fffe0ff */
[----:B------:R-:W-:Y:S01]  /*1030*/  UISETP.NE.AND UP0, UPT, UR4, 0x13e, UPT ;  /* 0x0000013e0400788c */ /* 0x000fe2000bf05270 */
[----:B------:R-:W-:Y:S02]  /*1040*/  IADD3 R14, P0, PT, R6, 0x20, RZ ;  /* 0x00000020060e7810 */ /* 0x000fe40007f1e0ff */
[----:B------:R-:W-:Y:S02]  /*1050*/  IADD3 R16, P3, PT, R4, 0x20, RZ ;  /* 0x0000002004107810 */ /* 0x000fe40007f7e0ff */
[----:B-----5:R-:W-:-:S04]  /*1060*/  IADD3 R2, P4, PT, R2, 0x20, RZ ;  /* 0x0000002002027810 */ /* 0x020fc80007f9e0ff */
[----:B------:R-:W-:Y:S01]  /*1070*/  IADD3.X R3, PT, PT, RZ, R3, RZ, P4, !PT ;  /* 0x00000003ff037210 */ /* 0x000fe200027fe4ff */
[----:B--2---:R-:W-:-:S04]  /*1080*/  FADD R0, R0, R15 ;  /* 0x0000000f00007221 */ /* 0x004fc80000000000 */
[----:B---3--:R-:W-:-:S04]  /*1090*/  FADD R0, R0, R17 ;  /* 0x0000001100007221 */ /* 0x008fc80000000000 */
[----:B----4-:R-:W-:-:S04]  /*10a0*/  FADD R0, R0, R19 ;  /* 0x0000001300007221 */ /* 0x010fc80000000000 */
[----:B------:R-:W-:Y:S01]  /*10b0*/  FADD R0, R0, R21 ;  /* 0x0000001500007221 */ /* 0x000fe20000000000 */
[----:B-1----:R-:W-:-:S03]  /*10c0*/  FMUL R13, R12, 0.20000000298023223877 ;  /* 0x3e4ccccd0c0d7820 */ /* 0x002fc60000400000 */
[----:B------:R-:W-:Y:S01]  /*10d0*/  FADD R0, R0, R23 ;  /* 0x0000001700007221 */ /* 0x000fe20000000000 */
[----:B------:R-:W-:-:S03]  /*10e0*/  IADD3 R12, P1, PT, R10, 0x20, RZ ;  /* 0x000000200a0c7810 */ /* 0x000fc60007f3e0ff */
[----:B------:R-:W-:Y:S01]  /*10f0*/  FFMA R17, R0, 0.30000001192092895508, R13 ;  /* 0x3e99999a00117823 */ /* 0x000fe2000000000d */
[----:B------:R-:W-:Y:S02]  /*1100*/  IADD3 R0, P2, PT, R8, 0x20, RZ ;  /* 0x0000002008007810 */ /* 0x000fe40007f5e0ff */
[----:B------:R-:W-:Y:S02]  /*1110*/  IADD3.X R19, PT, PT, RZ, R7, RZ, P0, !PT ;  /* 0x00000007ff137210 */ /* 0x000fe400007fe4ff */
[----:B------:R0:W-:Y:S01]  /*1120*/  STG.E desc[UR6][R8.64+0x18], R17 ;  /* 0x0000181108007986 */ /* 0x0001e2000c101906 */
[----:B------:R-:W-:Y:S02]  /*1130*/  IADD3.X R13, PT, PT, RZ, R9, RZ, P2, !PT ;  /* 0x00000009ff0d7210 */ /* 0x000fe400017fe4ff */
[----:B------:R-:W-:Y:S02]  /*1140*/  IADD3.X R15, PT, PT, RZ, R11, RZ, P1, !PT ;  /* 0x0000000bff0f7210 */ /* 0x000fe40000ffe4ff */
[----:B0-----:R-:W-:Y:S01]  /*1150*/  IADD3.X R9, PT, PT, RZ, R5, RZ, P3, !PT ;  /* 0x00000005ff097210 */ /* 0x001fe20001ffe4ff */
[----:B------:R-:W-:Y:S06]  /*1160*/  BRA.U UP0, `(.L_x_5) ;  /* 0xfffffff500cc7547 */ /* 0x000fec000b83ffff */
[----:B------:R-:W-:Y:S06]  /*1170*/  BAR.SYNC.DEFER_BLOCKING 0x0 ;  /* 0x0000000000007b1d */ /* 0x000fec0000010000 */
[----:B------:R-:W-:Y:S05]  /*1180*/  EXIT ;  /* 0x000000000000794d */ /* 0x000fea0003800000 */
.L_x_6:
        /* <DEDUP_REMOVED lines=15> */
.L_x_12:


//--------------------- .text._Z10grapes_GPUPfS_S_ --------------------------
	.section	.text._Z10grapes_GPUPfS_S_,"ax",@progbits
	.align	128
        .global         _Z10grapes_GPUPfS_S_
        .type           _Z10grapes_GPUPfS_S_,@function
        .size           _Z10grapes_GPUPfS_S_,(.L_x_13 - _Z10grapes_GPUPfS_S_)
        .other          _Z10grapes_GPUPfS_S_,@"STO_CUDA_ENTRY STV_DEFAULT"
_Z10grapes_GPUPfS_S_:
.text._Z10grapes_GPUPfS_S_:
[----:B------:R-:W-:Y:S01]  /*0000*/  LDC R1, c[0x0][0x37c] ;  /* 0x0000df00ff017b82 */ /* 0x000fe20000000800 */
[----:B------:R-:W0:Y:S07]  /*0010*/  S2R R3, SR_TID.Y ;  /* 0x0000000000037919 */ /* 0x000e2e0000002200 */
[----:B------:R-:W1:Y:S01]  /*0020*/  LDC R4, c[0x0][0x360] ;  /* 0x0000d800ff047b82 */ /* 0x000e620000000800 */
[----:B------:R-:W2:Y:S01]  /*0030*/  LDCU.64 UR6, c[0x0][0x358] ;  /* 0x00006b00ff0677ac */ /* 0x000ea20008000a00 */
[----:B------:R-:W1:Y:S06]  /*0040*/  S2R R5, SR_TID.X ;  /* 0x0000000000057919 */ /* 0x000e6c0000002100 */
[----:B------:R-:W0:Y:S08]  /*0050*/  S2UR UR5, SR_CTAID.Y ;  /* 0x00000000000579c3 */ /* 0x000e300000002600 */
[----:B------:R-:W0:Y:S08]  /*0060*/  LDC R0, c[0x0][0x364] ;  /* 0x0000d900ff007b82 */ /* 0x000e300000000800 */
[----:B------:R-:W1:Y:S08]  /*0070*/  S2UR UR4, SR_CTAID.X ;  /* 0x00000000000479c3 */ /* 0x000e700000002500 */
[----:B------:R-:W3:Y:S08]  /*0080*/  LDC.64 R10, c[0x0][0x390] ;  /* 0x0000e400ff0a7b82 */ /* 0x000ef00000000a00 */
[----:B------:R-:W4:Y:S01]  /*0090*/  LDC.64 R14, c[0x0][0x388] ;  /* 0x0000e200ff0e7b82 */ /* 0x000f220000000a00 */
[----:B0-----:R-:W-:-:S04]  /*00a0*/  IMAD R0, R0, UR5, R3 ;  /* 0x0000000500007c24 */ /* 0x001fc8000f8e0203 */
[----:B------:R-:W-:-:S03]  /*00b0*/  IMAD R26, R0, 0x140, RZ ;  /* 0x00000140001a7824 */ /* 0x000fc600078e02ff */
[----:B------:R-:W0:Y:S01]  /*00c0*/  LDC.64 R2, c[0x0][0x380] ;  /* 0x0000e000ff027b82 */ /* 0x000e220000000a00 */
[----:B-1----:R-:W-:Y:S01]  /*00d0*/  IMAD R0, R4, UR4, R5 ;  /* 0x0000000404007c24 */ /* 0x002fe2000f8e0205 */
[C---:B------:R-:W-:Y:S01]  /*00e0*/  IADD3 R22, PT, PT, R26.reuse, 0x280, RZ ;  /* 0x000002801a167810 */ /* 0x040fe20007ffe0ff */
[----:B------:R-:W-:Y:S01]  /*00f0*/  IMAD.WIDE.U32 R26, R26, 0x4, RZ ;  /* 0x000000041a1a7825 */ /* 0x000fe200078e00ff */
[----:B------:R-:W-:-:S03]  /*0100*/  UMOV UR4, URZ ;  /* 0x000000ff00047c82 */ /* 0x000fc60008000000 */
[----:B------:R-:W-:Y:S02]  /*0110*/  IMAD R7, R0, 0x12e80, RZ ;  /* 0x00012e8000077824 */ /* 0x000fe400078e02ff */
[----:B------:R-:W-:-:S03]  /*0120*/  IMAD.WIDE R22, R22, 0x4, RZ ;  /* 0x0000000416167825 */ /* 0x000fc600078e02ff */
[C---:B------:R-:W-:Y:S01]  /*0130*/  IADD3 R17, PT, PT, R7.reuse, 0x12e80, RZ ;  /* 0x00012e8007117810 */ /* 0x040fe20007ffe0ff */
[C---:B------:R-:W-:Y:S01]  /*0140*/  VIADD R13, R7.reuse, 0x25d00 ;  /* 0x00025d00070d7836 */ /* 0x040fe20000000000 */
[----:B------:R-:W-:Y:S01]  /*0150*/  MOV R29, R22 ;  /* 0x00000016001d7202 */ /* 0x000fe20000000f00 */
[----:B---3--:R-:W-:-:S04]  /*0160*/  IMAD.WIDE R4, R7, 0x4, R10 ;  /* 0x0000000407047825 */ /* 0x008fc800078e020a */
[----:B------:R-:W-:-:S04]  /*0170*/  IMAD.WIDE R8, R13, 0x4, R10 ;  /* 0x000000040d087825 */ /* 0x000fc800078e020a */
[----:B----4-:R-:W-:-:S04]  /*0180*/  IMAD.WIDE R6, R7, 0x4, R14 ;  /* 0x0000000407067825 */ /* 0x010fc800078e020e */
[----:B------:R-:W-:-:S04]  /*0190*/  IMAD.WIDE R12, R13, 0x4, R14 ;  /* 0x000000040d0c7825 */ /* 0x000fc800078e020e */
[----:B------:R-:W-:Y:S02]  /*01a0*/  IMAD.MOV.U32 R25, RZ, RZ, R26 ;  /* 0x000000ffff197224 */ /* 0x000fe400078e001a */
[----:B------:R-:W-:-:S04]  /*01b0*/  IMAD.WIDE R10, R17, 0x4, R10 ;  /* 0x00000004110a7825 */ /* 0x000fc800078e020a */
[----:B------:R-:W-:-:S04]  /*01c0*/  IMAD.WIDE R14, R17, 0x4, R14 ;  /* 0x00000004110e7825 */ /* 0x000fc800078e020e */
[----:B0-2---:R-:W-:-:S07]  /*01d0*/  IMAD.WIDE R2, R17, 0x4, R2 ;  /* 0x0000000411027825 */ /* 0x005fce00078e0202 */
.L_x_7:
[-C--:B------:R-:W-:Y:S02]  /*01e0*/  IADD3 R20, P1, PT, R6, R25.reuse, RZ ;  /* 0x0000001906147210 */ /* 0x080fe40007f3e0ff */
[----:B0-----:R-:W-:-:S03]  /*01f0*/  IADD3 R16, P0, PT, R4, R25, RZ ;  /* 0x0000001904107210 */ /* 0x001fc60007f1e0ff */
[----:B------:R-:W-:Y:S01]  /*0200*/  IMAD.X R21, R7, 0x1, R27, P1 ;  /* 0x0000000107157824 */ /* 0x000fe200008e061b */
[----:B------:R-:W-:Y:S02]  /*0210*/  IADD3 R18, P1, PT, R20, 0x2000000, RZ ;  /* 0x0200000014127810 */ /* 0x000fe40007f3e0ff */
[----:B------:R-:W-:Y:S02]  /*0220*/  IADD3.X R17, PT, PT, R5, R27, RZ, P0, !PT ;  /* 0x0000001b05117210 */ /* 0x000fe400007fe4ff */
[----:B------:R0:W2:Y:S01]  /*0230*/  LDG.E R22, desc[UR6][R20.64+0x4] ;  /* 0x0000040614167981 */ /* 0x0000a2000c1e1900 */
[----:B------:R-:W-:-:S03]  /*0240*/  IMAD.X R19, RZ, RZ, R21, P1 ;  /* 0x000000ffff137224 */ /* 0x000fc600008e0615 */
[----:B------:R-:W3:Y:S04]  /*0250*/  LDG.E R0, desc[UR6][R16.64+0x500] ;  /* 0x0005000610007981 */ /* 0x000ee8000c1e1900 */
[----:B------:R-:W3:Y:S01]  /*0260*/  LDG.E R24, desc[UR6][R18.64+0x40a900] ;  /* 0x40a9000612187981 */ /* 0x000ee2000c1e1900 */
[----:B0-----:R-:W-:-:S03]  /*0270*/  IADD3 R20, P0, PT, R20, 0x5000000, RZ ;  /* 0x0500000014147810 */ /* 0x001fc60007f1e0ff */
[----:B------:R-:W4:Y:S04]  /*0280*/  LDG.E R26, desc[UR6][R16.64+0x508] ;  /* 0x00050806101a7981 */ /* 0x000f28000c1e1900 */
[----:B------:R0:W4:Y:S01]  /*0290*/  LDG.E R28, desc[UR6][R18.64+0x40a908] ;  /* 0x40a90806121c7981 */ /* 0x000122000c1e1900 */
[----:B---3--:R-:W-:-:S03]  /*02a0*/  FMUL R24, R0, R24 ;  /* 0x0000001800187220 */ /* 0x008fc60000400000 */
[----:B------:R-:W2:Y:S01]  /*02b0*/  LDG.E R0, desc[UR6][R16.64+0x4] ;  /* 0x0000040610007981 */ /* 0x000ea2000c1e1900 */
[----:B------:R-:W-:Y:S02]  /*02c0*/  IADD3.X R21, PT, PT, RZ, R21, RZ, P0, !PT ;  /* 0x00000015ff157210 */ /* 0x000fe400007fe4ff */
[-C--:B0-----:R-:W-:Y:S01]  /*02d0*/  IADD3 R18, P0, PT, R4, R29.reuse, RZ ;  /* 0x0000001d04127210 */ /* 0x081fe20007f1e0ff */
[----:B--2---:R-:W-:Y:S02]  /*02e0*/  FFMA R0, R0, R22, R24 ;  /* 0x0000001600007223 */ /* 0x004fe40000000018 */
[----:B------:R0:W2:Y:S04]  /*02f0*/  LDG.E R24, desc[UR6][R20.64+-0x7eb2fc] ;  /* 0x814d040614187981 */ /* 0x0000a8000c1e1900 */
[----:B------:R-:W2:Y:S01]  /*0300*/  LDG.E R22, desc[UR6][R16.64+0x504] ;  /* 0x0005040610167981 */ /* 0x000ea2000c1e1900 */
[----:B------:R-:W-:Y:S01]  /*0310*/  IMAD.X R19, R5, 0x1, R23, P0 ;  /* 0x0000000105137824 */ /* 0x000fe200000e0617 */
[----:B0-----:R-:W-:-:S04]  /*0320*/  IADD3 R20, P1, PT, R6, R29, RZ ;  /* 0x0000001d06147210 */ /* 0x001fc80007f3e0ff */
[----:B------:R-:W-:Y:S02]  /*0330*/  IADD3 R20, P0, PT, R20, 0x7000000, RZ ;  /* 0x0700000014147810 */ /* 0x000fe40007f1e0ff */
[----:B------:R-:W-:-:S04]  /*0340*/  IADD3.X R21, PT, PT, R7, R23, RZ, P1, !PT ;  /* 0x0000001707157210 */ /* 0x000fc80000ffe4ff */
[----:B------:R-:W-:-:S06]  /*0350*/  IADD3.X R21, PT, PT, RZ, R21, RZ, P0, !PT ;  /* 0x00000015ff157210 */ /* 0x000fcc00007fe4ff */
[----:B------:R-:W3:Y:S01]  /*0360*/  LDG.E R21, desc[UR6][R20.64+-0x3e13fc] ;  /* 0xc1ec040614157981 */ /* 0x000ee2000c1e1900 */
[----:B--2---:R-:W-:Y:S01]  /*0370*/  FFMA R0, R22, R24, R0 ;  /* 0x0000001816007223 */ /* 0x004fe20000000000 */
[-C--:B------:R-:W-:Y:S02]  /*0380*/  IADD3 R22, P2, PT, R14, R25.reuse, RZ ;  /* 0x000000190e167210 */ /* 0x080fe40007f5e0ff */
[----:B------:R0:W3:Y:S01]  /*0390*/  LDG.E R24, desc[UR6][R18.64+0x4] ;  /* 0x0000040612187981 */ /* 0x0000e2000c1e1900 */
[----:B----4-:R-:W-:Y:S01]  /*03a0*/  FFMA R26, R26, R28, R0 ;  /* 0x0000001c1a1a7223 */ /* 0x010fe20000000000 */
[----:B------:R-:W-:Y:S01]  /*03b0*/  IADD3 R16, P1, PT, R22, 0x9000000, RZ ;  /* 0x0900000016107810 */ /* 0x000fe20007f3e0ff */
[----:B------:R-:W-:Y:S01]  /*03c0*/  IMAD.X R0, R15, 0x1, R27, P2 ;  /* 0x000000010f007824 */ /* 0x000fe200010e061b */
[----:B0-----:R-:W-:-:S03]  /*03d0*/  IADD3 R18, P0, PT, R10, R25, RZ ;  /* 0x000000190a127210 */ /* 0x001fc60007f1e0ff */
[----:B------:R-:W-:Y:S01]  /*03e0*/  IMAD.X R17, RZ, RZ, R0, P1 ;  /* 0x000000ffff117224 */ /* 0x000fe200008e0600 */
[----:B------:R-:W-:-:S04]  /*03f0*/  IADD3.X R19, PT, PT, R11, R27, RZ, P0, !PT ;  /* 0x0000001b0b137210 */ /* 0x000fc800007fe4ff */
[----:B------:R-:W2:Y:S04]  /*0400*/  LDG.E R20, desc[UR6][R16.64+0x29000] ;  /* 0x0290000610147981 */ /* 0x000ea8000c1e1900 */
[----:B------:R0:W4:Y:S04]  /*0410*/  LDG.E R28, desc[UR6][R16.64+0x29008] ;  /* 0x02900806101c7981 */ /* 0x000128000c1e1900 */
[----:B------:R-:W2:Y:S01]  /*0420*/  LDG.E R17, desc[UR6][R18.64] ;  /* 0x0000000612117981 */ /* 0x000ea2000c1e1900 */
[----:B---3--:R-:W-:-:S04]  /*0430*/  FFMA R24, R24, R21, R26 ;  /* 0x0000001518187223 */ /* 0x008fc8000000001a */
[----:B--2---:R-:W-:Y:S01]  /*0440*/  FFMA R26, R17, R20, R24 ;  /* 0x00000014111a7223 */ /* 0x004fe20000000018 */
[----:B------:R-:W-:Y:S01]  /*0450*/  IADD3 R20, P0, PT, R22, 0xb000000, RZ ;  /* 0x0b00000016147810 */ /* 0x000fe20007f1e0ff */
[----:B------:R-:W4:Y:S04]  /*0460*/  LDG.E R24, desc[UR6][R18.64+0x8] ;  /* 0x0000080612187981 */ /* 0x000f28000c1e1900 */
[----:B------:R-:W-:-:S05]  /*0470*/  IMAD.X R21, RZ, RZ, R0, P0 ;  /* 0x000000ffff157224 */ /* 0x000fca00000e0600 */
[----:B------:R-:W2:Y:S04]  /*0480*/  LDG.E R20, desc[UR6][R20.64+0x433404] ;  /* 0x4334040614147981 */ /* 0x000ea8000c1e1900 */
[----:B------:R-:W2:Y:S01]  /*0490*/  LDG.E R21, desc[UR6][R18.64+0x4] ;  /* 0x0000040612157981 */ /* 0x000ea2000c1e1900 */
[----:B0-----:R-:W-:-:S03]  /*04a0*/  IADD3 R16, P0, PT, R22, 0xe000000, RZ ;  /* 0x0e00000016107810 */ /* 0x001fc60007f1e0ff */
[----:B------:R-:W3:Y:S01]  /*04b0*/  LDG.E R22, desc[UR6][R18.64+0x504] ;  /* 0x0005040612167981 */ /* 0x000ee2000c1e1900 */
[----:B------:R-:W-:-:S03]  /*04c0*/  IADD3.X R17, PT, PT, RZ, R0, RZ, P0, !PT ;  /* 0x00000000ff117210 */ /* 0x000fc600007fe4ff */
[----:B------:R-:W5:Y:S01]  /*04d0*/  LDG.E R0, desc[UR6][R18.64+0x508] ;  /* 0x0005080612007981 */ /* 0x000f62000c1e1900 */
[----:B--2---:R-:W-:-:S03]  /*04e0*/  FFMA R26, R21, R20, R26 ;  /* 0x00000014151a7223 */ /* 0x004fc6000000001a */
[----:B------:R-:W5:Y:S01]  /*04f0*/  LDG.E R21, desc[UR6][R16.64+-0x7c22f8] ;  /* 0x83dd080610157981 */ /* 0x000f62000c1e1900 */
[----:B----4-:R-:W-:-:S03]  /*0500*/  FFMA R24, R24, R28, R26 ;  /* 0x0000001c18187223 */ /* 0x010fc6000000001a */
[----:B------:R0:W2:Y:S04]  /*0510*/  LDG.E R26, desc[UR6][R18.64+0x500] ;  /* 0x00050006121a7981 */ /* 0x0000a8000c1e1900 */
[----:B------:R-:W2:Y:S01]  /*0520*/  LDG.E R28, desc[UR6][R16.64+-0x7c2300] ;  /* 0x83dd0006101c7981 */ /* 0x000ea2000c1e1900 */
[----:B0-----:R-:W-:-:S04]  /*0530*/  IADD3 R18, P0, PT, R10, R29, RZ ;  /* 0x0000001d0a127210 */ /* 0x001fc80007f1e0ff */
[----:B------:R-:W-:Y:S01]  /*0540*/  IADD3.X R19, PT, PT, R11, R23, RZ, P0, !PT ;  /* 0x000000170b137210 */ /* 0x000fe200007fe4ff */
[----:B--2---:R-:W-:Y:S01]  /*0550*/  FFMA R26, R26, R28, R24 ;  /* 0x0000001c1a1a7223 */ /* 0x004fe20000000018 */
[----:B------:R-:W-:-:S03]  /*0560*/  IADD3 R24, P1, PT, R14, R29, RZ ;  /* 0x0000001d0e187210 */ /* 0x000fc60007f3e0ff */
[----:B---3--:R-:W-:Y:S02]  /*0570*/  FADD R26, R26, R22 ;  /* 0x000000161a1a7221 */ /* 0x008fe40000000000 */
[----:B------:R-:W-:Y:S01]  /*0580*/  IMAD.X R22, R15, 0x1, R23, P1 ;  /* 0x000000010f167824 */ /* 0x000fe200008e0617 */
[----:B------:R-:W-:Y:S01]  /*0590*/  IADD3 R20, P1, PT, R24, 0x12000000, RZ ;  /* 0x1200000018147810 */ /* 0x000fe20007f3e0ff */
[----:B-----5:R-:W-:Y:S02]  /*05a0*/  FFMA R0, R0, R21, R26 ;  /* 0x0000001500007223 */ /* 0x020fe4000000001a */
[----:B------:R-:W2:Y:S01]  /*05b0*/  LDG.E R26, desc[UR6][R18.64] ;  /* 0x00000006121a7981 */ /* 0x000ea2000c1e1900 */
[----:B------:R-:W-:-:S05]  /*05c0*/  IADD3.X R21, PT, PT, RZ, R22, RZ, P1, !PT ;  /* 0x00000016ff157210 */ /* 0x000fca0000ffe4ff */
[----:B------:R-:W2:Y:S01]  /*05d0*/  LDG.E R17, desc[UR6][R20.64+0x52000] ;  /* 0x0520000614117981 */ /* 0x000ea2000c1e1900 */
[----:B------:R-:W-:-:S03]  /*05e0*/  IADD3 R16, P0, PT, R24, 0x10000000, RZ ;  /* 0x1000000018107810 */ /* 0x000fc60007f1e0ff */
[----:B------:R-:W3:Y:S01]  /*05f0*/  LDG.E R21, desc[UR6][R20.64+0x52008] ;  /* 0x0520080614157981 */ /* 0x000ee2000c1e1900 */
[----:B--2---:R-:W-:Y:S01]  /*0600*/  FFMA R0, R26, R17, R0 ;  /* 0x000000111a007223 */ /* 0x004fe20000000000 */
[----:B------:R-:W-:Y:S02]  /*0610*/  IMAD.X R17, RZ, RZ, R22, P0 ;  /* 0x000000ffff117224 */ /* 0x000fe400000e0616 */
[----:B------:R-:W3:Y:S04]  /*0620*/  LDG.E R26, desc[UR6][R18.64+0x8] ;  /* 0x00000806121a7981 */ /* 0x000ee8000c1e1900 */
[----:B------:R-:W2:Y:S04]  /*0630*/  LDG.E R22, desc[UR6][R18.64+0x4] ;  /* 0x0000040612167981 */ /* 0x000ea8000c1e1900 */
[----:B------:R-:W2:Y:S01]  /*0640*/  LDG.E R17, desc[UR6][R16.64+-0x3b83fc] ;  /* 0xc47c040610117981 */ /* 0x000ea2000c1e1900 */
[----:B------:R-:W-:Y:S01]  /*0650*/  IADD3 R24, P0, PT, R12, R25, RZ ;  /* 0x000000190c187210 */ /* 0x000fe20007f1e0ff */
[----:B--2---:R-:W-:-:S03]  /*0660*/  FFMA R22, R22, R17, R0 ;  /* 0x0000001116167223 */ /* 0x004fc60000000000 */
[----:B------:R-:W-:Y:S02]  /*0670*/  IADD3.X R0, PT, PT, R13, R27, RZ, P0, !PT ;  /* 0x0000001b0d007210 */ /* 0x000fe400007fe4ff */
[----:B------:R-:W-:-:S04]  /*0680*/  IADD3 R16, P0, PT, R24, 0x14000000, RZ ;  /* 0x1400000018107810 */ /* 0x000fc80007f1e0ff */
[----:B------:R-:W-:-:S05]  /*0690*/  IADD3.X R17, PT, PT, RZ, R0, RZ, P0, !PT ;  /* 0x00000000ff117210 */ /* 0x000fca00007fe4ff */
[----:B------:R0:W2:Y:S02]  /*06a0*/  LDG.E R20, desc[UR6][R16.64+0x45c404] ;  /* 0x45c4040610147981 */ /* 0x0000a4000c1e1900 */
[----:B0-----:R-:W-:-:S05]  /*06b0*/  IADD3 R16, P0, PT, R8, R25, RZ ;  /* 0x0000001908107210 */ /* 0x001fca0007f1e0ff */
[----:B------:R-:W-:-:S05]  /*06c0*/  IMAD.X R17, R9, 0x1, R27, P0 ;  /* 0x0000000109117824 */ /* 0x000fca00000e061b */
[----:B------:R-:W2:Y:S01]  /*06d0*/  LDG.E R28, desc[UR6][R16.64+0x4] ;  /* 0x00000406101c7981 */ /* 0x000ea2000c1e1900 */
[----:B------:R-:W-:Y:S01]  /*06e0*/  IADD3 R18, P0, PT, R24, 0x19000000, RZ ;  /* 0x1900000018127810 */ /* 0x000fe20007f1e0ff */
[----:B---3--:R-:W-:Y:S02]  /*06f0*/  FFMA R22, R26, R21, R22 ;  /* 0x000000151a167223 */ /* 0x008fe40000000016 */
[----:B------:R-:W3:Y:S01]  /*0700*/  LDG.E R26, desc[UR6][R16.64+0x500] ;  /* 0x00050006101a7981 */ /* 0x000ee2000c1e1900 */
[----:B------:R-:W-:Y:S01]  /*0710*/  IADD3.X R19, PT, PT, RZ, R0, RZ, P0, !PT ;  /* 0x00000000ff137210 */ /* 0x000fe200007fe4ff */
[----:B--2---:R-:W-:-:S04]  /*0720*/  FFMA R22, R28, R20, R22 ;  /* 0x000000141c167223 */ /* 0x004fc80000000016 */
[----:B------:R-:W3:Y:S01]  /*0730*/  LDG.E R28, desc[UR6][R18.64+-0x38ef00] ;  /* 0xc7110006121c7981 */ /* 0x000ee2000c1e1900 */
[----:B------:R-:W-:-:S03]  /*0740*/  IADD3 R20, P0, PT, R24, 0x17000000, RZ ;  /* 0x1700000018147810 */ /* 0x000fc60007f1e0ff */
[----:B------:R-:W2:Y:S01]  /*0750*/  LDG.E R24, desc[UR6][R16.64+0x508] ;  /* 0x0005080610187981 */ /* 0x000ea2000c1e1900 */
[----:B------:R-:W-:-:S03]  /*0760*/  IADD3.X R21, PT, PT, RZ, R0, RZ, P0, !PT ;  /* 0x00000000ff157210 */ /* 0x000fc600007fe4ff */
[----:B------:R-:W4:Y:S01]  /*0770*/  LDG.E R0, desc[UR6][R16.64+0x504] ;  /* 0x0005040610007981 */ /* 0x000f22000c1e1900 */
[----:B---3--:R-:W-:Y:S01]  /*0780*/  FFMA R22, R26, R28, R22 ;  /* 0x0000001c1a167223 */ /* 0x008fe20000000016 */
[----:B------:R-:W-:Y:S02]  /*0790*/  IADD3 R26, P0, PT, R12, R29, RZ ;  /* 0x0000001d0c1a7210 */ /* 0x000fe40007f1e0ff */
[----:B------:R0:W4:Y:S02]  /*07a0*/  LDG.E R28, desc[UR6][R20.64+-0x7992fc] ;  /* 0x866d0406141c7981 */ /* 0x000124000c1e1900 */
[----:B0-----:R-:W-:Y:S01]  /*07b0*/  IADD3 R20, P1, PT, R26, 0x1b000000, RZ ;  /* 0x1b0000001a147810 */ /* 0x001fe20007f3e0ff */
[----:B------:R-:W-:-:S05]  /*07c0*/  IMAD.X R26, R13, 0x1, R23, P0 ;  /* 0x000000010d1a7824 */ /* 0x000fca00000e0617 */
[----:B------:R-:W-:Y:S02]  /*07d0*/  IADD3.X R21, PT, PT, RZ, R26, RZ, P1, !PT ;  /* 0x0000001aff157210 */ /* 0x000fe40000ffe4ff */
[----:B------:R0:W2:Y:S04]  /*07e0*/  LDG.E R26, desc[UR6][R18.64+-0x38eef8] ;  /* 0xc7110806121a7981 */ /* 0x0000a8000c1e1900 */
[----:B------:R-:W3:Y:S01]  /*07f0*/  LDG.E R20, desc[UR6][R20.64+0x7b004] ;  /* 0x07b0040614147981 */ /* 0x000ee2000c1e1900 */
[----:B0-----:R-:W-:-:S04]  /*0800*/  IADD3 R18, P0, PT, R8, R29, RZ ;  /* 0x0000001d08127210 */ /* 0x001fc80007f1e0ff */
[----:B------:R-:W-:-:S06]  /*0810*/  IADD3.X R19, PT, PT, R9, R23, RZ, P0, !PT ;  /* 0x0000001709137210 */ /* 0x000fcc00007fe4ff */
[----:B------:R-:W3:Y:S01]  /*0820*/  LDG.E R19, desc[UR6][R18.64+0x4] ;  /* 0x0000040612137981 */ /* 0x000ee2000c1e1900 */
[----:B------:R-:W-:Y:S01]  /*0830*/  IADD3 R16, P0, PT, R2, R25, RZ ;  /* 0x0000001902107210 */ /* 0x000fe20007f1e0ff */
[----:B------:R-:W-:-:S04]  /*0840*/  UIADD3 UR4, UPT, UPT, UR4, 0x1, URZ ;  /* 0x0000000104047890 */ /* 0x000fc8000fffe0ff */
[----:B------:R-:W-:Y:S01]  /*0850*/  UISETP.NE.AND UP0, UPT, UR4, 0x13e, UPT ;  /* 0x0000013e0400788c */ /* 0x000fe2000bf05270 */
[----:B------:R-:W-:Y:S01]  /*0860*/  IADD3 R25, P1, PT, R25, 0x4, RZ ;  /* 0x0000000419197810 */ /* 0x000fe20007f3e0ff */
[----:B----4-:R-:W-:-:S04]  /*0870*/  FFMA R17, R0, R28, R22 ;  /* 0x0000001c00117223 */ /* 0x010fc80000000016 */
[----:B--2---:R-:W-:Y:S01]  /*0880*/  FFMA R24, R24, R26, R17 ;  /* 0x0000001a18187223 */ /* 0x004fe20000000011 */
[----:B------:R-:W-:-:S03]  /*0890*/  IMAD.X R17, R3, 0x1, R27, P0 ;  /* 0x0000000103117824 */ /* 0x000fc600000e061b */
[----:B---3--:R-:W-:-:S05]  /*08a0*/  FFMA R24, R19, R20, R24 ;  /* 0x0000001413187223 */ /* 0x008fca0000000018 */
[----:B------:R0:W-:Y:S01]  /*08b0*/  STG.E desc[UR6][R16.64+0x504], R24 ;  /* 0x0005041810007986 */ /* 0x0001e2000c101906 */
[----:B------:R-:W-:Y:S02]  /*08c0*/  IADD3 R29, P0, PT, R29, 0x4, RZ ;  /* 0x000000041d1d7810 */ /* 0x000fe40007f1e0ff */
[----:B------:R-:W-:Y:S02]  /*08d0*/  IADD3.X R27, PT, PT, RZ, R27, RZ, P1, !PT ;  /* 0x0000001bff1b7210 */ /* 0x000fe40000ffe4ff */
[----:B------:R-:W-:Y:S01]  /*08e0*/  IADD3.X R23, PT, PT, RZ, R23, RZ, P0, !PT ;  /* 0x00000017ff177210 */ /* 0x000fe200007fe4ff */
[----:B------:R-:W-:Y:S08]  /*08f0*/  BRA.U UP0, `(.L_x_7) ;  /* 0xfffffff900387547 */ /* 0x000ff0000b83ffff */
[----:B------:R-:W-:Y:S06]  /*0900*/  BAR.SYNC.DEFER_BLOCKING 0x0 ;  /* 0x0000000000007b1d */ /* 0x000fec0000010000 */
[----:B------:R-:W-:Y:S05]  /*0910*/  EXIT ;  /* 0x000000000000794d */ /* 0x000fea0003800000 */
.L_x_8:
        /* <DEDUP_REMOVED lines=14> */
.L_x_13:


//--------------------- .nv.shared.reserved.0     --------------------------
	.section	.nv.shared.reserved.0,"aw",@nobits
	.weak		__nv_reservedSMEM_offset_0_alias
	.size		__nv_reservedSMEM_offset_0_alias, 0, 64
	.other		__nv_reservedSMEM_offset_0_alias,@"STO_CUDA_RESERVED_SHARED STV_DEFAULT"
__nv_reservedSMEM_offset_0_alias:
	.zero		0
	.zero		64


//--------------------- .nv.constant0._Z10wave2d_GPUPfS_S_ --------------------------
	.section	.nv.constant0._Z10wave2d_GPUPfS_S_,"a",@progbits
	.sectionflags	@""
	.align	4
.nv.constant0._Z10wave2d_GPUPfS_S_:
	.zero		920


//--------------------- .nv.constant0._Z9resid_GPUPfS_S_ --------------------------
	.section	.nv.constant0._Z9resid_GPUPfS_S_,"a",@progbits
	.sectionflags	@""
	.align	4
.nv.constant0._Z9resid_GPUPfS_S_:
	.zero		920


//--------------------- .nv.constant0._Z7fd6_GPUPfS_ --------------------------
	.section	.nv.constant0._Z7fd6_GPUPfS_,"a",@progbits
	.sectionflags	@""
	.align	4
.nv.constant0._Z7fd6_GPUPfS_:
	.zero		912


//--------------------- .nv.constant0._Z10jacobi_GPUPfS_ --------------------------
	.section	.nv.constant0._Z10jacobi_GPUPfS_,"a",@progbits
	.sectionflags	@""
	.align	4
.nv.constant0._Z10jacobi_GPUPfS_:
	.zero		912


//--------------------- .nv.constant0._Z10grapes_GPUPfS_S_ --------------------------
	.section	.nv.constant0._Z10grapes_GPUPfS_S_,"a",@progbits
	.sectionflags	@""
	.align	4
.nv.constant0._Z10grapes_GPUPfS_S_:
	.zero		920


//--------------------- SYMBOLS --------------------------

	.type		.nv.reservedSmem.offset0,@object
	.size		.nv.reservedSmem.offset0,0x4
